def matmul_kernel(
    a_ptr,
    b_ptr,
    c_ptr,
    M,
    N,
    K,
    stride_am,
    stride_ak,
    stride_bk,
    stride_bn,
    stride_cm,
    stride_cn,
    BLOCK_M: tl.constexpr,
    BLOCK_N: tl.constexpr,
    BLOCK_K: tl.constexpr,
    GROUP_M: tl.constexpr,
):
    pid = tl.program_id(axis=0)
    num_pid_m = tl.cdiv(M, BLOCK_M)
    num_pid_n = tl.cdiv(N, BLOCK_N)
    num_pid_in_group = GROUP_M * num_pid_n
    group_id = pid // num_pid_in_group
    first_pid_m = group_id * GROUP_M
    group_size_m = min(num_pid_m - first_pid_m, GROUP_M)
    pid_m = first_pid_m + ((pid % num_pid_in_group) % group_size_m)
    pid_n = (pid % num_pid_in_group) // group_size_m

    offs_am = (pid_m * BLOCK_M + tl.arange(0, BLOCK_M)) % M
    offs_bn = (pid_n * BLOCK_N + tl.arange(0, BLOCK_N)) % N
    offs_k = tl.arange(0, BLOCK_K)
    a_ptrs = a_ptr + offs_am[:, None] * stride_am + offs_k[None, :] * stride_ak
    b_ptrs = b_ptr + offs_k[:, None] * stride_bk + offs_bn[None, :] * stride_bn

    acc = tl.zeros((BLOCK_M, BLOCK_N), dtype=tl.float32)
    for kk in range(0, tl.cdiv(K, BLOCK_K)):
        a = tl.load(a_ptrs, mask=offs_k[None, :] < K - kk * BLOCK_K, other=0.0)
        b = tl.load(b_ptrs, mask=offs_k[:, None] < K - kk * BLOCK_K, other=0.0)
        acc = tl.dot(a, b, acc)
        a_ptrs += BLOCK_K * stride_ak
        b_ptrs += BLOCK_K * stride_bk

    c = acc.to(c_ptr.dtype.element_ty)
    offs_cm = pid_m * BLOCK_M + tl.arange(0, BLOCK_M)
    offs_cn = pid_n * BLOCK_N + tl.arange(0, BLOCK_N)
    c_ptrs = c_ptr + offs_cm[:, None] * stride_cm + offs_cn[None, :] * stride_cn
    mask = (offs_cm[:, None] < M) & (offs_cn[None, :] < N)
    tl.store(c_ptrs, c, mask=mask)

# config = {"BLOCK_K": 64, "BLOCK_M": 128, "BLOCK_N": 16, "GROUP_M": 8, "arch": "sm_100", "dtype": "fp8e4m3", "num_ctas": 1, "num_stages": 3, "num_warps": 4}
# arch = sm_100


// ===== COMPILED SASS (sm_100a) =====

	.target	sm_100a

	.elftype	@"ET_EXEC"


//--------------------- .note.nv.tkinfo           --------------------------
	.section	.note.nv.tkinfo,"",@"SHT_NOTE"
	.sectionflags	@"SHF_NOTE_NV_TKINFO"
	.tkinfo
        /*0018*/ 	.word	0x00000081
        /*0030*/ 	.string	""
        /*0030*/ 	.string	"ptxas-blackwell"
        /*0030*/ 	.string	"Cuda compilation tools, release 12.9, V12.9.86"
        /*0030*/ 	.string	"Build cuda_12.9.r12.9/compiler.36037853_0"
        /*0030*/ 	.string	"-v  -suppress-debug-info  -lineinfo  -arch sm_100a "



//--------------------- .note.nv.cuver            --------------------------
	.section	.note.nv.cuver,"",@"SHT_NOTE"
	.sectionflags	@"SHF_NOTE_NV_CUVER"
        /*0018*/ 	.short	0x0001
        /*001a*/ 	.short	0x0064
        /*001c*/ 	.short	0x0001
        /*001e*/ 	.short	0x0000
        /*0020*/ 	.short	0x0001
        /*0022*/ 	.short	0x0000


//--------------------- .nv.info                  --------------------------
	.section	.nv.info,"",@"SHT_CUDA_INFO"
	.align	4


	//----- nvinfo : EIATTR_REGCOUNT
	.align		4
        /*0000*/ 	.byte	0x04, 0x2f
        /*0002*/ 	.short	(.L_4 - .L_3)
	.align		4
.L_3:
        /*0004*/ 	.word	index@(matmul_kernel)
        /*0008*/ 	.word	0x000000ca


	//----- nvinfo : EIATTR_FRAME_SIZE
	.align		4
.L_4:
        /*000c*/ 	.byte	0x04, 0x11
        /*000e*/ 	.short	(.L_6 - .L_5)
	.align		4
.L_5:
        /*0010*/ 	.word	index@($__internal_2_$__cuda_sm10x_tcgen05_guardrail_trap_unallocated_columns_being_dealloced)
        /*0014*/ 	.word	0x00000000


	//----- nvinfo : EIATTR_FRAME_SIZE
	.align		4
.L_6:
        /*0018*/ 	.byte	0x04, 0x11
        /*001a*/ 	.short	(.L_8 - .L_7)
	.align		4
.L_7:
        /*001c*/ 	.word	index@($__internal_1_$__cuda_sm10x_tcgen05_guardrail_trap_phase_invalid_during_alloc)
        /*0020*/ 	.word	0x00000000


	//----- nvinfo : EIATTR_FRAME_SIZE
	.align		4
.L_8:
        /*0024*/ 	.byte	0x04, 0x11
        /*0026*/ 	.short	(.L_10 - .L_9)
	.align		4
.L_9:
        /*0028*/ 	.word	index@($__internal_0_$__cuda_sm10x_tcgen05_guardrail_trap_col_being_dealloced_not_returned_by_alloc)
        /*002c*/ 	.word	0x00000000


	//----- nvinfo : EIATTR_FRAME_SIZE
	.align		4
.L_10:
        /*0030*/ 	.byte	0x04, 0x11
        /*0032*/ 	.short	(.L_12 - .L_11)
	.align		4
.L_11:
        /*0034*/ 	.word	index@(matmul_kernel)
        /*0038*/ 	.word	0x00000000


	//----- nvinfo : EIATTR_MIN_STACK_SIZE
	.align		4
.L_12:
        /*003c*/ 	.byte	0x04, 0x12
        /*003e*/ 	.short	(.L_14 - .L_13)
	.align		4
.L_13:
        /*0040*/ 	.word	index@(matmul_kernel)
        /*0044*/ 	.word	0x00000000
.L_14:


//--------------------- .nv.info.matmul_kernel    --------------------------
	.section	.nv.info.matmul_kernel,"",@"SHT_CUDA_INFO"
	.sectionflags	@""
	.align	4


	//----- nvinfo : EIATTR_CUDA_API_VERSION
	.align		4
        /*0000*/ 	.byte	0x04, 0x37
        /*0002*/ 	.short	(.L_16 - .L_15)
.L_15:
        /*0004*/ 	.word	0x00000081


	//----- nvinfo : EIATTR_KPARAM_INFO
	.align		4
.L_16:
        /*0008*/ 	.byte	0x04, 0x17
        /*000a*/ 	.short	(.L_18 - .L_17)
.L_17:
        /*000c*/ 	.word	0x00000000
        /*0010*/ 	.short	0x000d
        /*0012*/ 	.short	0x0048
        /*0014*/ 	.byte	0x00, 0xf4, 0x21, 0x00


	//----- nvinfo : EIATTR_KPARAM_INFO
	.align		4
.L_18:
        /*0018*/ 	.byte	0x04, 0x17
        /*001a*/ 	.short	(.L_20 - .L_19)
.L_19:
        /*001c*/ 	.word	0x00000000
        /*0020*/ 	.short	0x000c
        /*0022*/ 	.short	0x0040
        /*0024*/ 	.byte	0x00, 0xf4, 0x21, 0x00


	//----- nvinfo : EIATTR_KPARAM_INFO
	.align		4
.L_20:
        /*0028*/ 	.byte	0x04, 0x17
        /*002a*/ 	.short	(.L_22 - .L_21)
.L_21:
        /*002c*/ 	.word	0x00000000
        /*0030*/ 	.short	0x000b
        /*0032*/ 	.short	0x0038
        /*0034*/ 	.byte	0x00, 0xf0, 0x11, 0x00


	//----- nvinfo : EIATTR_KPARAM_INFO
	.align		4
.L_22:
        /*0038*/ 	.byte	0x04, 0x17
        /*003a*/ 	.short	(.L_24 - .L_23)
.L_23:
        /*003c*/ 	.word	0x00000000
        /*0040*/ 	.short	0x000a
        /*0042*/ 	.short	0x0034
        /*0044*/ 	.byte	0x00, 0xf0, 0x11, 0x00


	//----- nvinfo : EIATTR_KPARAM_INFO
	.align		4
.L_24:
        /*0048*/ 	.byte	0x04, 0x17
        /*004a*/ 	.short	(.L_26 - .L_25)
.L_25:
        /*004c*/ 	.word	0x00000000
        /*0050*/ 	.short	0x0009
        /*0052*/ 	.short	0x0030
        /*0054*/ 	.byte	0x00, 0xf0, 0x11, 0x00


	//----- nvinfo : EIATTR_KPARAM_INFO
	.align		4
.L_26:
        /*0058*/ 	.byte	0x04, 0x17
        /*005a*/ 	.short	(.L_28 - .L_27)
.L_27:
        /*005c*/ 	.word	0x00000000
        /*0060*/ 	.short	0x0008
        /*0062*/ 	.short	0x002c
        /*0064*/ 	.byte	0x00, 0xf0, 0x11, 0x00


	//----- nvinfo : EIATTR_KPARAM_INFO
	.align		4
.L_28:
        /*0068*/ 	.byte	0x04, 0x17
        /*006a*/ 	.short	(.L_30 - .L_29)
.L_29:
        /*006c*/ 	.word	0x00000000
        /*0070*/ 	.short	0x0007
        /*0072*/ 	.short	0x0028
        /*0074*/ 	.byte	0x00, 0xf0, 0x11, 0x00


	//----- nvinfo : EIATTR_KPARAM_INFO
	.align		4
.L_30:
        /*0078*/ 	.byte	0x04, 0x17
        /*007a*/ 	.short	(.L_32 - .L_31)
.L_31:
        /*007c*/ 	.word	0x00000000
        /*0080*/ 	.short	0x0006
        /*0082*/ 	.short	0x0024
        /*0084*/ 	.byte	0x00, 0xf0, 0x11, 0x00


	//----- nvinfo : EIATTR_KPARAM_INFO
	.align		4
.L_32:
        /*0088*/ 	.byte	0x04, 0x17
        /*008a*/ 	.short	(.L_34 - .L_33)
.L_33:
        /*008c*/ 	.word	0x00000000
        /*0090*/ 	.short	0x0005
        /*0092*/ 	.short	0x0020
        /*0094*/ 	.byte	0x00, 0xf0, 0x11, 0x00


	//----- nvinfo : EIATTR_KPARAM_INFO
	.align		4
.L_34:
        /*0098*/ 	.byte	0x04, 0x17
        /*009a*/ 	.short	(.L_36 - .L_35)
.L_35:
        /*009c*/ 	.word	0x00000000
        /*00a0*/ 	.short	0x0004
        /*00a2*/ 	.short	0x001c
        /*00a4*/ 	.byte	0x00, 0xf0, 0x11, 0x00


	//----- nvinfo : EIATTR_KPARAM_INFO
	.align		4
.L_36:
        /*00a8*/ 	.byte	0x04, 0x17
        /*00aa*/ 	.short	(.L_38 - .L_37)
.L_37:
        /*00ac*/ 	.word	0x00000000
        /*00b0*/ 	.short	0x0003
        /*00b2*/ 	.short	0x0018
        /*00b4*/ 	.byte	0x00, 0xf0, 0x11, 0x00


	//----- nvinfo : EIATTR_KPARAM_INFO
	.align		4
.L_38:
        /*00b8*/ 	.byte	0x04, 0x17
        /*00ba*/ 	.short	(.L_40 - .L_39)
.L_39:
        /*00bc*/ 	.word	0x00000000
        /*00c0*/ 	.short	0x0002
        /*00c2*/ 	.short	0x0010
        /*00c4*/ 	.byte	0x00, 0xf4, 0x21, 0x00


	//----- nvinfo : EIATTR_KPARAM_INFO
	.align		4
.L_40:
        /*00c8*/ 	.byte	0x04, 0x17
        /*00ca*/ 	.short	(.L_42 - .L_41)
.L_41:
        /*00cc*/ 	.word	0x00000000
        /*00d0*/ 	.short	0x0001
        /*00d2*/ 	.short	0x0008
        /*00d4*/ 	.byte	0x00, 0xf4, 0x21, 0x00


	//----- nvinfo : EIATTR_KPARAM_INFO
	.align		4
.L_42:
        /*00d8*/ 	.byte	0x04, 0x17
        /*00da*/ 	.short	(.L_44 - .L_43)
.L_43:
        /*00dc*/ 	.word	0x00000000
        /*00e0*/ 	.short	0x0000
        /*00e2*/ 	.short	0x0000
        /*00e4*/ 	.byte	0x00, 0xf4, 0x21, 0x00


	//----- nvinfo : EIATTR_AT_ENTRY_FRAGMENTS
	.align		4
.L_44:
        /*00e8*/ 	.byte	0x04, 0x4f
        /*00ea*/ 	.short	(.L_46 - .L_45)


	//   ....[0]....
.L_45:
        /*00ec*/ 	.word	0x00000004


	//----- nvinfo : EIATTR_RESERVED_SMEM_USED
	.align		4
.L_46:
        /*00f0*/ 	.byte	0x01, 0x41
	.zero		2


	//----- nvinfo : EIATTR_SPARSE_MMA_MASK
	.align		4
        /*00f4*/ 	.byte	0x03, 0x50
        /*00f6*/ 	.short	0x0000


	//----- nvinfo : EIATTR_TCGEN05_1CTA_USED
	.align		4
        /*00f8*/ 	.byte	0x01, 0x51
	.zero		2


	//----- nvinfo : EIATTR_MAXREG_COUNT
	.align		4
        /*00fc*/ 	.byte	0x03, 0x1b
        /*00fe*/ 	.short	0x00ff


	//----- nvinfo : EIATTR_NUM_BARRIERS
	.align		4
        /*0100*/ 	.byte	0x02, 0x4c
        /*0102*/ 	.byte	0x01
	.zero		1


	//----- nvinfo : EIATTR_INT_WARP_WIDE_INSTR_OFFSETS
	.align		4
        /*0104*/ 	.byte	0x04, 0x31
        /*0106*/ 	.short	(.L_48 - .L_47)


	//   ....[0]....
.L_47:
        /*0108*/ 	.word	0x000013d0


	//   ....[1]....
        /*010c*/ 	.word	0x000013f0


	//   ....[2]....
        /*0110*/ 	.word	0x00004220


	//   ....[3]....
        /*0114*/ 	.word	0x000074d0


	//   ....[4]....
        /*0118*/ 	.word	0x00007520


	//----- nvinfo : EIATTR_COOP_GROUP_MASK_REGIDS
	.align		4
.L_48:
        /*011c*/ 	.byte	0x04, 0x29
        /*011e*/ 	.short	(.L_50 - .L_49)


	//   ....[0]....
.L_49:
        /*0120*/ 	.word	0xffffffff


	//   ....[1]....
        /*0124*/ 	.word	0xffffffff


	//   ....[2]....
        /*0128*/ 	.word	0xffffffff


	//   ....[3]....
        /*012c*/ 	.word	0xffffffff


	//----- nvinfo : EIATTR_COOP_GROUP_INSTR_OFFSETS
	.align		4
.L_50:
        /*0130*/ 	.byte	0x04, 0x28
        /*0132*/ 	.short	(.L_52 - .L_51)


	//   ....[0]....
.L_51:
        /*0134*/ 	.word	0x00000070


	//   ....[1]....
        /*0138*/ 	.word	0x00000320


	//   ....[2]....
        /*013c*/ 	.word	0x00007370


	//   ....[3]....
        /*0140*/ 	.word	0x000075d0


	//----- nvinfo : EIATTR_VRC_CTA_INIT_COUNT
	.align		4
.L_52:
        /*0144*/ 	.byte	0x02, 0x4a
        /*0146*/ 	.byte	0x80
	.zero		1


	//----- nvinfo : EIATTR_MBARRIER_INSTR_OFFSETS
	.align		4
        /*0148*/ 	.byte	0x04, 0x39
        /*014a*/ 	.short	(.L_54 - .L_53)


	//   ....[0]....
.L_53:
        /*014c*/ 	.word	0x000014f0
        /*0150*/ 	.word	0x000000ff
        /*0154*/ 	.word	0x00000000
        /*0158*/ 	.short	0x0100
        /*015a*/ 	.byte	0x0f
	.zero		1


	//   ....[1]....
        /*015c*/ 	.word	0x00004250
        /*0160*/ 	.word	0x000000ff
        /*0164*/ 	.word	0x00004808
        /*0168*/ 	.short	0x0100
        /*016a*/ 	.byte	0x0d
	.zero		1


	//   ....[2]....
        /*016c*/ 	.word	0x00004b50
        /*0170*/ 	.word	0x000000ff
        /*0174*/ 	.word	0x00000000
        /*0178*/ 	.short	0x010a
        /*017a*/ 	.byte	0x0f
	.zero		1


	//   ....[3]....
        /*017c*/ 	.word	0x00006af0
        /*0180*/ 	.word	0x000000ff
        /*0184*/ 	.word	0x00000000
        /*0188*/ 	.short	0x010a
        /*018a*/ 	.byte	0x0f
	.zero		1


	//   ....[4]....
        /*018c*/ 	.word	0x00006bf0
        /*0190*/ 	.word	0x000000ff
        /*0194*/ 	.word	0x00004800
        /*0198*/ 	.short	0x0108
        /*019a*/ 	.byte	0x0d
	.zero		1


	//   ....[5]....
        /*019c*/ 	.word	0x00006c50
        /*01a0*/ 	.word	0x000000ff
        /*01a4*/ 	.word	0x00004808
        /*01a8*/ 	.short	0x0108
        /*01aa*/ 	.byte	0x0d
	.zero		1


	//   ....[6]....
        /*01ac*/ 	.word	0x000075f0
        /*01b0*/ 	.word	0x000000ff
        /*01b4*/ 	.word	0x00000000
        /*01b8*/ 	.short	0x010a
        /*01ba*/ 	.byte	0x0f
	.zero		1


	//   ....[7]....
        /*01bc*/ 	.word	0x00007620
        /*01c0*/ 	.word	0x000000ff
        /*01c4*/ 	.word	0x00000000
        /*01c8*/ 	.short	0x010a
        /*01ca*/ 	.byte	0x0f
	.zero		1


	//----- nvinfo : EIATTR_NUM_MBARRIERS
	.align		4
.L_54:
        /*01cc*/ 	.byte	0x03, 0x38
        /*01ce*/ 	.short	0x0002


	//----- nvinfo : EIATTR_EXIT_INSTR_OFFSETS
	.align		4
        /*01d0*/ 	.byte	0x04, 0x1c
        /*01d2*/ 	.short	(.L_56 - .L_55)


	//   ....[0]....
.L_55:
        /*01d4*/ 	.word	0x000075e0


	//----- nvinfo : EIATTR_REQNTID
	.align		4
.L_56:
        /*01d8*/ 	.byte	0x04, 0x10
        /*01da*/ 	.short	(.L_58 - .L_57)
.L_57:
        /*01dc*/ 	.word	0x00000080
        /*01e0*/ 	.word	0x00000001
        /*01e4*/ 	.word	0x00000001


	//----- nvinfo : EIATTR_CRS_STACK_SIZE
	.align		4
.L_58:
        /*01e8*/ 	.byte	0x04, 0x1e
        /*01ea*/ 	.short	(.L_60 - .L_59)
.L_59:
        /*01ec*/ 	.word	0x00000000


	//----- nvinfo : EIATTR_CBANK_PARAM_SIZE
	.align		4
.L_60:
        /*01f0*/ 	.byte	0x03, 0x19
        /*01f2*/ 	.short	0x0050


	//----- nvinfo : EIATTR_PARAM_CBANK
	.align		4
        /*01f4*/ 	.byte	0x04, 0x0a
        /*01f6*/ 	.short	(.L_62 - .L_61)
	.align		4
.L_61:
        /*01f8*/ 	.word	index@(.nv.constant0.matmul_kernel)
        /*01fc*/ 	.short	0x0380
        /*01fe*/ 	.short	0x0050


	//----- nvinfo : EIATTR_SW_WAR
	.align		4
.L_62:
        /*0200*/ 	.byte	0x04, 0x36
        /*0202*/ 	.short	(.L_64 - .L_63)
.L_63:
        /*0204*/ 	.word	0x00000008
.L_64:


//--------------------- .nv.compat                --------------------------
	.section	.nv.compat,"",@"SHT_CUDA_COMPAT_INFO"
	.align	4
        /*0000*/ 	.byte	0x02, 0x02, 0x02, 0x00, 0x02, 0x05, 0x05, 0x00, 0x02, 0x03, 0x00, 0x00, 0x02, 0x06, 0x01, 0x00


//--------------------- .nv.callgraph             --------------------------
	.section	.nv.callgraph,"",@"SHT_CUDA_CALLGRAPH"
	.align	4
	.sectionentsize	8
	.align		4
        /*0000*/ 	.word	0x00000000
	.align		4
        /*0004*/ 	.word	0xffffffff
	.align		4
        /*0008*/ 	.word	0x00000000
	.align		4
        /*000c*/ 	.word	0xfffffffe
	.align		4
        /*0010*/ 	.word	0x00000000
	.align		4
        /*0014*/ 	.word	0xfffffffd
	.align		4
        /*0018*/ 	.word	0x00000000
	.align		4
        /*001c*/ 	.word	0xfffffffc


//--------------------- .text.matmul_kernel       --------------------------
	.section	.text.matmul_kernel,"ax",@progbits
	.align	128
        .global         matmul_kernel
        .type           matmul_kernel,@function
        .size           matmul_kernel,(.L_x_20 - matmul_kernel)
        .other          matmul_kernel,@"STO_CUDA_ENTRY STV_DEFAULT"
matmul_kernel:
.text.matmul_kernel:
[----:B------:R-:W0:Y:S01]  /*0000*/  LDC R1, c[0x0][0x37c] ;  /* 0x0000df00ff017b82 */ /* 0x000e220000000800 */
[----:B------:R-:W1:Y:S01]  /*0010*/  S2R R5, SR_TID.X ;  /* 0x0000000000057919 */ /* 0x000e620000002100 */
[----:B------:R-:W2:Y:S01]  /*0020*/  LDCU.64 UR26, c[0x0][0x358] ;  /* 0x00006b00ff1a77ac */ /* 0x000ea20008000a00 */
[----:B-1----:R-:W-:-:S13]  /*0030*/  ISETP.GE.U32.AND P0, PT, R5, 0x20, PT ;  /* 0x000000200500780c */ /* 0x002fda0003f06070 */
[----:B------:R-:W-:Y:S02]  /*0040*/  VOTEU.ANY UP0, P0 ;  /* 0x0000000000ff7886 */ /* 0x000fe40000000100 */
[----:B0-2---:R-:W-:Y:S05]  /*0050*/  BRA.U UP0, `(.L_x_0) ;  /* 0x0000000100b47547 */ /* 0x005fea000b800000 */
[----:B------:R-:W0:Y:S01]  /*0060*/  S2UR UR6, SR_CgaCtaId ;  /* 0x00000000000679c3 */ /* 0x000e220000008800 */
[----:B------:R-:W-:Y:S01]  /*0070*/  NOP ;  /* 0x0000000000007918 */ /* 0x000fe20000000000 */
[----:B------:R-:W-:Y:S02]  /*0080*/  UMOV UR4, 0x40 ;  /* 0x0000004000047882 */ /* 0x000fe40000000000 */
[----:B0-----:R-:W-:-:S09]  /*0090*/  ULEA UR4, UR6, UR4, 0x18 ;  /* 0x0000000406047291 */ /* 0x001fd2000f8ec0ff */
[----:B------:R-:W0:Y:S01]  /*00a0*/  LDS.U8 R0, [UR4] ;  /* 0x00000004ff007984 */ /* 0x000e220008000000 */
[----:B------:R-:W-:Y:S02]  /*00b0*/  UMOV UR4, 0x400 ;  /* 0x0000040000047882 */ /* 0x000fe40000000000 */
[----:B------:R-:W-:Y:S01]  /*00c0*/  ULEA UR4, UR6, UR4, 0x18 ;  /* 0x0000000406047291 */ /* 0x000fe2000f8ec0ff */
[----:B0-----:R-:W-:-:S13]  /*00d0*/  ISETP.NE.AND P0, PT, R0, RZ, PT ;  /* 0x000000ff0000720c */ /* 0x001fda0003f05270 */
[----:B------:R-:W-:Y:S05]  /*00e0*/  @P0 BRA `(.L_x_1) ;  /* 0x0000000000780947 */ /* 0x000fea0003800000 */
[----:B------:R-:W-:-:S13]  /*00f0*/  ELECT P0, URZ, PT ;  /* 0x0000000000ff782f */ /* 0x000fda0003800000 */
[----:B------:R-:W-:Y:S05]  /*0100*/  @!P0 BRA `(.L_x_2) ;  /* 0x0000000000808947 */ /* 0x000fea0003800000 */
[----:B------:R-:W-:Y:S01]  /*0110*/  UMOV UR5, 0x1 ;  /* 0x0000000100057882 */ /* 0x000fe20000000000 */
[----:B------:R-:W-:-:S04]  /*0120*/  IMAD.MOV.U32 R4, RZ, RZ, 0x1 ;  /* 0x00000001ff047424 */ /* 0x000fc800078e00ff */
[----:B------:R-:W-:Y:S04]  /*0130*/  DEPBAR.LE SB0, 0x36 ;  /* 0x00008d800000791a */ /* 0x000fe80000000000 */
[----:B------:R-:W0:Y:S02]  /*0140*/  UTCATOMSWS.FIND_AND_SET.ALIGN UP1, UR5, UR5 ;  /* 0x00000005000575e3 */ /* 0x000e240008020800 */
[----:B0-----:R-:W-:-:S04]  /*0150*/  PLOP3.LUT P0, PT, PT, PT, UP1, 0x80, 0x8 ;  /* 0x000000000008781c */ /* 0x001fc80003f0f018 */
[----:B------:R-:W-:-:S04]  /*0160*/  SEL R0, RZ, 0xffffffff, !P0 ;  /* 0xffffffffff007807 */ /* 0x000fc80004000000 */
[----:B------:R-:W-:Y:S01]  /*0170*/  ISETP.NE.AND P0, PT, R0, RZ, PT ;  /* 0x000000ff0000720c */ /* 0x000fe20003f05270 */
[----:B------:R-:W-:-:S12]  /*0180*/  IMAD.U32 R0, RZ, RZ, UR5 ;  /* 0x00000005ff007e24 */ /* 0x000fd8000f8e00ff */
[----:B------:R-:W-:Y:S05]  /*0190*/  @P0 BRA `(.L_x_3) ;  /* 0x0000000000240947 */ /* 0x000fea0003800000 */
.L_x_4:
[----:B------:R-:W-:Y:S05]  /*01a0*/  NANOSLEEP 0x64 ;  /* 0x000000640000795d */ /* 0x000fea0003800000 */
[----:B------:R-:W-:-:S05]  /*01b0*/  UMOV UR5, 0x1 ;  /* 0x0000000100057882 */ /* 0x000fca0000000000 */
[----:B------:R-:W-:Y:S04]  /*01c0*/  DEPBAR.LE SB0, 0x36 ;  /* 0x00008d800000791a */ /* 0x000fe80000000000 */
[----:B------:R-:W0:Y:S02]  /*01d0*/  UTCATOMSWS.FIND_AND_SET.ALIGN UP1, UR5, UR5 ;  /* 0x00000005000575e3 */ /* 0x000e240008020800 */
[----:B0-----:R-:W-:-:S04]  /*01e0*/  PLOP3.LUT P0, PT, PT, PT, UP1, 0x80, 0x8 ;  /* 0x000000000008781c */ /* 0x001fc80003f0f018 */
[----:B------:R-:W-:-:S04]  /*01f0*/  SEL R0, RZ, 0xffffffff, !P0 ;  /* 0xffffffffff007807 */ /* 0x000fc80004000000 */
[----:B------:R-:W-:Y:S01]  /*0200*/  ISETP.NE.AND P0, PT, R0, RZ, PT ;  /* 0x000000ff0000720c */ /* 0x000fe20003f05270 */
[----:B------:R-:W-:-:S12]  /*0210*/  IMAD.U32 R0, RZ, RZ, UR5 ;  /* 0x00000005ff007e24 */ /* 0x000fd8000f8e00ff */
[----:B------:R-:W-:Y:S05]  /*0220*/  @!P0 BRA `(.L_x_4) ;  /* 0xfffffffc00dc8947 */ /* 0x000fea000383ffff */
.L_x_3:
[----:B------:R-:W-:Y:S01]  /*0230*/  VIADD R3, R0, 0x10 ;  /* 0x0000001000037836 */ /* 0x000fe20000000000 */
[----:B------:R-:W-:Y:S01]  /*0240*/  UMOV UR5, 0x50 ;  /* 0x0000005000057882 */ /* 0x000fe20000000000 */
[----:B------:R-:W-:Y:S01]  /*0250*/  SHF.L.U32 R2, R4, R0, RZ ;  /* 0x0000000004027219 */ /* 0x000fe200000006ff */
[----:B------:R-:W-:Y:S01]  /*0260*/  ULEA UR5, UR6, UR5, 0x18 ;  /* 0x0000000506057291 */ /* 0x000fe2000f8ec0ff */
[----:B------:R-:W-:Y:S01]  /*0270*/  IMAD.SHL.U32 R0, R0, 0x20, RZ ;  /* 0x0000002000007824 */ /* 0x000fe200078e00ff */
[----:B------:R-:W-:-:S04]  /*0280*/  SHF.L.U32 R3, R4, R3, RZ ;  /* 0x0000000304037219 */ /* 0x000fc800000006ff */
[----:B------:R-:W-:-:S05]  /*0290*/  LOP3.LUT R2, R3, R2, RZ, 0xfc, !PT ;  /* 0x0000000203027212 */ /* 0x000fca00078efcff */
[----:B------:R0:W-:Y:S04]  /*02a0*/  ATOMS.OR RZ, [UR5], R2 ;  /* 0x00000002ffff798c */ /* 0x0001e8000b000005 */
[----:B------:R0:W-:Y:S01]  /*02b0*/  STS [UR4], R0 ;  /* 0x00000000ff007988 */ /* 0x0001e20008000804 */
[----:B------:R-:W-:Y:S05]  /*02c0*/  BRA `(.L_x_2) ;  /* 0x0000000000107947 */ /* 0x000fea0003800000 */
.L_x_1:
[----:B------:R-:W-:Y:S01]  /*02d0*/  IMAD.MOV.U32 R0, RZ, RZ, -0x1 ;  /* 0xffffffffff007424 */ /* 0x000fe200078e00ff */
[----:B------:R-:W-:-:S04]  /*02e0*/  MOV R2, 0x310 ;  /* 0x0000031000027802 */ /* 0x000fc80000000f00 */
[----:B------:R0:W-:Y:S03]  /*02f0*/  STS [UR4], R0 ;  /* 0x00000000ff007988 */ /* 0x0001e60008000804 */
[----:B0-----:R-:W-:Y:S05]  /*0300*/  CALL.REL.NOINC `($__internal_1_$__cuda_sm10x_tcgen05_guardrail_trap_phase_invalid_during_alloc) ;  /* 0x0000007000dc7944 */ /* 0x001fea0003c00000 */
.L_x_2:
[----:B------:R-:W-:Y:S05]  /*0310*/  WARPSYNC.ALL ;  /* 0x0000000000007948 */ /* 0x000fea0003800000 */
[----:B------:R-:W-:Y:S01]  /*0320*/  NOP ;  /* 0x0000000000007918 */ /* 0x000fe20000000000 */
.L_x_0:
[----:B------:R-:W1:Y:S01]  /*0330*/  LDC.64 R16, c[0x0][0x398] ;  /* 0x0000e600ff107b82 */ /* 0x000e620000000a00 */
[----:B------:R-:W2:Y:S01]  /*0340*/  S2R R7, SR_CTAID.X ;  /* 0x0000000000077919 */ /* 0x000ea20000002500 */
[----:B------:R-:W-:Y:S01]  /*0350*/  UMOV UR13, 0x400 ;  /* 0x00000400000d7882 */ /* 0x000fe20000000000 */
[----:B------:R-:W3:Y:S01]  /*0360*/  LDCU UR6, c[0x0][0x3b0] ;  /* 0x00007600ff0677ac */ /* 0x000ee20008000800 */
[----:B------:R-:W4:Y:S04]  /*0370*/  LDCU.128 UR20, c[0x0][0x380] ;  /* 0x00007000ff1477ac */ /* 0x000f280008000c00 */
[----:B------:R-:W5:Y:S01]  /*0380*/  S2UR UR5, SR_CgaCtaId ;  /* 0x00000000000579c3 */ /* 0x000f620000008800 */
[----:B------:R-:W0:Y:S07]  /*0390*/  LDCU UR8, c[0x0][0x3a4] ;  /* 0x00007480ff0877ac */ /* 0x000e2e0008000800 */
[----:B------:R-:W0:Y:S02]  /*03a0*/  LDC R109, c[0x0][0x3a0] ;  /* 0x0000e800ff6d7b82 */ /* 0x000e240000000800 */
[----:B01----:R-:W-:Y:S01]  /*03b0*/  VIADD R0, R17, 0xf ;  /* 0x0000000f11007836 */ /* 0x003fe20000000000 */
[----:B------:R-:W-:-:S05]  /*03c0*/  IABS R15, R16 ;  /* 0x00000010000f7213 */ /* 0x000fca0000000000 */
[----:B------:R-:W0:Y:S01]  /*03d0*/  LDC.64 R82, c[0x0][0x3a8] ;  /* 0x0000ea00ff527b82 */ /* 0x000e220000000a00 */
[----:B------:R-:W-:Y:S02]  /*03e0*/  IABS R18, R17 ;  /* 0x0000001100127213 */ /* 0x000fe40000000000 */
[----:B------:R-:W-:Y:S01]  /*03f0*/  SHF.R.S32.HI R3, RZ, 0x1f, R0 ;  /* 0x0000001fff037819 */ /* 0x000fe20000011400 */
[----:B-----5:R-:W-:-:S03]  /*0400*/  ULEA UR13, UR5, UR13, 0x18 ;  /* 0x0000000d050d7291 */ /* 0x020fc6000f8ec0ff */
[----:B------:R-:W-:Y:S01]  /*0410*/  LEA.HI R3, R3, R0, RZ, 0x4 ;  /* 0x0000000003037211 */ /* 0x000fe200078f20ff */
[----:B------:R-:W-:Y:S01]  /*0420*/  BAR.SYNC.DEFER_BLOCKING 0x0 ;  /* 0x0000000000007b1d */ /* 0x000fe20000010000 */
[----:B--2---:R-:W-:Y:S01]  /*0430*/  IABS R8, R7 ;  /* 0x0000000700087213 */ /* 0x004fe20000000000 */
[----:B------:R-:W-:Y:S01]  /*0440*/  UIADD3 UR15, UPT, UPT, UR13, 0x4800, URZ ;  /* 0x000048000d0f7890 */ /* 0x000fe2000fffe0ff */
[----:B------:R-:W-:-:S05]  /*0450*/  SHF.R.S32.HI R3, RZ, 0x4, R3 ;  /* 0x00000004ff037819 */ /* 0x000fca0000011403 */
[----:B------:R-:W-:-:S05]  /*0460*/  IMAD.SHL.U32 R4, R3, 0x8, RZ ;  /* 0x0000000803047824 */ /* 0x000fca00078e00ff */
[-C--:B------:R-:W-:Y:S02]  /*0470*/  IABS R9, R4.reuse ;  /* 0x0000000400097213 */ /* 0x080fe40000000000 */
[----:B------:R-:W-:Y:S02]  /*0480*/  IABS R10, R4 ;  /* 0x00000004000a7213 */ /* 0x000fe40000000000 */
[----:B------:R-:W1:Y:S01]  /*0490*/  I2F.RP R0, R9 ;  /* 0x0000000900007306 */ /* 0x000e620000209400 */
[----:B------:R-:W2:Y:S07]  /*04a0*/  LDS R31, [UR13] ;  /* 0x0000000dff1f7984 */ /* 0x000eae0008000800 */
[----:B-1----:R-:W1:Y:S02]  /*04b0*/  MUFU.RCP R0, R0 ;  /* 0x0000000000007308 */ /* 0x002e640000001000 */
[----:B-1----:R-:W-:-:S02]  /*04c0*/  VIADD R2, R0, 0xffffffe ;  /* 0x0ffffffe00027836 */ /* 0x002fc40000000000 */
[----:B------:R-:W-:-:S04]  /*04d0*/  IMAD.MOV R0, RZ, RZ, -R10 ;  /* 0x000000ffff007224 */ /* 0x000fc800078e0a0a */
[----:B------:R1:W5:Y:S02]  /*04e0*/  F2I.FTZ.U32.TRUNC.NTZ R3, R2 ;  /* 0x0000000200037305 */ /* 0x000364000021f000 */
[----:B-1----:R-:W-:Y:S01]  /*04f0*/  IMAD.MOV.U32 R2, RZ, RZ, RZ ;  /* 0x000000ffff027224 */ /* 0x002fe200078e00ff */
[----:B--2---:R-:W-:Y:S01]  /*0500*/  R2UR UR12, R31 ;  /* 0x000000001f0c72ca */ /* 0x004fe200000e0000 */
[----:B-----5:R-:W-:-:S04]  /*0510*/  IMAD.MOV R6, RZ, RZ, -R3 ;  /* 0x000000ffff067224 */ /* 0x020fc800078e0a03 */
[----:B------:R-:W-:Y:S02]  /*0520*/  IMAD R11, R6, R9, RZ ;  /* 0x00000009060b7224 */ /* 0x000fe400078e02ff */
[----:B------:R-:W-:Y:S02]  /*0530*/  IMAD.MOV.U32 R6, RZ, RZ, R8 ;  /* 0x000000ffff067224 */ /* 0x000fe400078e0008 */
[----:B------:R-:W-:Y:S01]  /*0540*/  IMAD.HI.U32 R3, R3, R11, R2 ;  /* 0x0000000b03037227 */ /* 0x000fe200078e0002 */
[----:B------:R-:W1:Y:S05]  /*0550*/  I2F.RP R8, R18 ;  /* 0x0000001200087306 */ /* 0x000e6a0000209400 */
[----:B------:R-:W-:-:S04]  /*0560*/  IMAD.HI.U32 R3, R3, R6, RZ ;  /* 0x0000000603037227 */ /* 0x000fc800078e00ff */
[----:B------:R-:W-:Y:S01]  /*0570*/  IMAD R0, R3, R0, R6 ;  /* 0x0000000003007224 */ /* 0x000fe200078e0206 */
[----:B------:R-:W-:Y:S04]  /*0580*/  BAR.SYNC.DEFER_BLOCKING 0x0 ;  /* 0x0000000000007b1d */ /* 0x000fe80000010000 */
[----:B------:R-:W-:Y:S02]  /*0590*/  ISETP.GT.U32.AND P1, PT, R9, R0, PT ;  /* 0x000000000900720c */ /* 0x000fe40003f24070 */
[----:B-1----:R-:W-:Y:S11]  /*05a0*/  MUFU.RCP R8, R8 ;  /* 0x0000000800087308 */ /* 0x002ff60000001000 */
[----:B------:R-:W-:-:S02]  /*05b0*/  @!P1 IMAD.IADD R0, R0, 0x1, -R9 ;  /* 0x0000000100009824 */ /* 0x000fc400078e0a09 */
[----:B------:R-:W-:Y:S01]  /*05c0*/  @!P1 VIADD R3, R3, 0x1 ;  /* 0x0000000103039836 */ /* 0x000fe20000000000 */
[----:B------:R-:W-:Y:S02]  /*05d0*/  ISETP.NE.AND P1, PT, R4, RZ, PT ;  /* 0x000000ff0400720c */ /* 0x000fe40003f25270 */
[----:B------:R-:W-:Y:S02]  /*05e0*/  ISETP.GE.U32.AND P0, PT, R0, R9, PT ;  /* 0x000000090000720c */ /* 0x000fe40003f06070 */
[----:B------:R-:W-:-:S04]  /*05f0*/  LOP3.LUT R0, R7, R4, RZ, 0x3c, !PT ;  /* 0x0000000407007212 */ /* 0x000fc800078e3cff */
[----:B------:R-:W-:Y:S01]  /*0600*/  ISETP.GE.AND P2, PT, R0, RZ, PT ;  /* 0x000000ff0000720c */ /* 0x000fe20003f46270 */
[----:B------:R-:W-:-:S06]  /*0610*/  VIADD R0, R16, 0x7f ;  /* 0x0000007f10007836 */ /* 0x000fcc0000000000 */
[----:B------:R-:W-:-:S04]  /*0620*/  @P0 VIADD R3, R3, 0x1 ;  /* 0x0000000103030836 */ /* 0x000fc80000000000 */
[----:B------:R-:W-:Y:S01]  /*0630*/  IMAD.MOV.U32 R2, RZ, RZ, R3 ;  /* 0x000000ffff027224 */ /* 0x000fe200078e0003 */
[----:B------:R-:W-:-:S03]  /*0640*/  SHF.R.S32.HI R3, RZ, 0x1f, R0 ;  /* 0x0000001fff037819 */ /* 0x000fc60000011400 */
[----:B------:R-:W-:Y:S01]  /*0650*/  @!P2 IMAD.MOV R2, RZ, RZ, -R2 ;  /* 0x000000ffff02a224 */ /* 0x000fe200078e0a02 */
[----:B------:R-:W-:Y:S02]  /*0660*/  @!P1 LOP3.LUT R2, RZ, R4, RZ, 0x33, !PT ;  /* 0x00000004ff029212 */ /* 0x000fe400078e33ff */
[----:B------:R-:W-:-:S03]  /*0670*/  LEA.HI R3, R3, R0, RZ, 0x7 ;  /* 0x0000000003037211 */ /* 0x000fc600078f38ff */
[----:B------:R-:W-:Y:S02]  /*0680*/  IMAD.SHL.U32 R10, R2, 0x8, RZ ;  /* 0x00000008020a7824 */ /* 0x000fe400078e00ff */
[----:B------:R-:W-:-:S03]  /*0690*/  IMAD.MOV R2, RZ, RZ, -R2 ;  /* 0x000000ffff027224 */ /* 0x000fc600078e0a02 */
[----:B------:R-:W-:Y:S01]  /*06a0*/  LEA.HI.SX32 R3, R3, -R10, 0x19 ;  /* 0x8000000a03037211 */ /* 0x000fe200078fcaff */
[----:B------:R-:W-:Y:S02]  /*06b0*/  IMAD R12, R4, R2, R7 ;  /* 0x00000002040c7224 */ /* 0x000fe400078e0207 */
[----:B------:R-:W-:Y:S01]  /*06c0*/  IMAD.MOV.U32 R2, RZ, RZ, RZ ;  /* 0x000000ffff027224 */ /* 0x000fe200078e00ff */
[----:B------:R-:W-:Y:S01]  /*06d0*/  VIMNMX R11, PT, PT, R3, 0x8, PT ;  /* 0x00000008030b7848 */ /* 0x000fe20003fe0100 */
[----:B------:R-:W1:Y:S03]  /*06e0*/  I2F.RP R4, R15 ;  /* 0x0000000f00047306 */ /* 0x000e660000209400 */
[----:B------:R-:W-:-:S05]  /*06f0*/  IABS R9, R11 ;  /* 0x0000000b00097213 */ /* 0x000fca0000000000 */
[----:B------:R-:W2:Y:S08]  /*0700*/  I2F.RP R0, R9 ;  /* 0x0000000900007306 */ /* 0x000eb00000209400 */
[----:B-1----:R-:W-:Y:S08]  /*0710*/  MUFU.RCP R4, R4 ;  /* 0x0000000400047308 */ /* 0x002ff00000001000 */
[----:B--2---:R-:W1:Y:S02]  /*0720*/  MUFU.RCP R0, R0 ;  /* 0x0000000000007308 */ /* 0x004e640000001000 */
[----:B-1----:R-:W-:Y:S01]  /*0730*/  VIADD R3, R0, 0xffffffe ;  /* 0x0ffffffe00037836 */ /* 0x002fe20000000000 */
[----:B------:R-:W-:-:S05]  /*0740*/  IABS R0, R12 ;  /* 0x0000000c00007213 */ /* 0x000fca0000000000 */
[----:B------:R-:W1:Y:S02]  /*0750*/  F2I.FTZ.U32.TRUNC.NTZ R3, R3 ;  /* 0x0000000300037305 */ /* 0x000e64000021f000 */
[----:B-1----:R-:W-:-:S04]  /*0760*/  IMAD.MOV R6, RZ, RZ, -R3 ;  /* 0x000000ffff067224 */ /* 0x002fc800078e0a03 */
[----:B------:R-:W-:Y:S01]  /*0770*/  IMAD R7, R6, R9, RZ ;  /* 0x0000000906077224 */ /* 0x000fe200078e02ff */
[----:B------:R-:W-:-:S03]  /*0780*/  IABS R6, R11 ;  /* 0x0000000b00067213 */ /* 0x000fc60000000000 */
[----:B------:R-:W-:-:S04]  /*0790*/  IMAD.HI.U32 R2, R3, R7, R2 ;  /* 0x0000000703027227 */ /* 0x000fc800078e0002 */
[----:B------:R-:W-:Y:S02]  /*07a0*/  IMAD.MOV.U32 R3, RZ, RZ, R0 ;  /* 0x000000ffff037224 */ /* 0x000fe400078e0000 */
[----:B------:R-:W-:Y:S02]  /*07b0*/  IMAD.MOV R0, RZ, RZ, -R6 ;  /* 0x000000ffff007224 */ /* 0x000fe400078e0a06 */
[----:B------:R-:W-:-:S04]  /*07c0*/  IMAD.HI.U32 R2, R2, R3, RZ ;  /* 0x0000000302027227 */ /* 0x000fc800078e00ff */
[----:B------:R-:W-:Y:S02]  /*07d0*/  IMAD R0, R2, R0, R3 ;  /* 0x0000000002007224 */ /* 0x000fe400078e0203 */
[----:B------:R-:W-:Y:S02]  /*07e0*/  VIADD R3, R4, 0xffffffe ;  /* 0x0ffffffe04037836 */ /* 0x000fe40000000000 */
[----:B------:R-:W-:Y:S01]  /*07f0*/  VIADD R6, R8, 0xffffffe ;  /* 0x0ffffffe08067836 */ /* 0x000fe20000000000 */
[----:B------:R-:W-:-:S03]  /*0800*/  ISETP.GT.U32.AND P1, PT, R9, R0, PT ;  /* 0x000000000900720c */ /* 0x000fc60003f24070 */
[----:B------:R-:W1:Y:S08]  /*0810*/  F2I.FTZ.U32.TRUNC.NTZ R3, R3 ;  /* 0x0000000300037305 */ /* 0x000e70000021f000 */
[----:B------:R2:W5:Y:S02]  /*0820*/  F2I.FTZ.U32.TRUNC.NTZ R7, R6 ;  /* 0x0000000600077305 */ /* 0x000564000021f000 */
[----:B------:R-:W-:-:S02]  /*0830*/  @!P1 IMAD.IADD R0, R0, 0x1, -R9 ;  /* 0x0000000100009824 */ /* 0x000fc400078e0a09 */
[----:B------:R-:W-:Y:S01]  /*0840*/  @!P1 VIADD R2, R2, 0x1 ;  /* 0x0000000102029836 */ /* 0x000fe20000000000 */
[----:B------:R-:W-:Y:S02]  /*0850*/  ISETP.NE.AND P1, PT, R11, RZ, PT ;  /* 0x000000ff0b00720c */ /* 0x000fe40003f25270 */
[----:B------:R-:W-:Y:S02]  /*0860*/  ISETP.GE.U32.AND P0, PT, R0, R9, PT ;  /* 0x000000090000720c */ /* 0x000fe40003f06070 */
[----:B------:R-:W-:Y:S02]  /*0870*/  LOP3.LUT R0, R12, R11, RZ, 0x3c, !PT ;  /* 0x0000000b0c007212 */ /* 0x000fe400078e3cff */
[----:B--2---:R-:W-:Y:S02]  /*0880*/  SHF.R.U32.HI R6, RZ, 0x6, R5 ;  /* 0x00000006ff067819 */ /* 0x004fe40000011605 */
[----:B------:R-:W-:Y:S01]  /*0890*/  ISETP.GE.AND P2, PT, R0, RZ, PT ;  /* 0x000000ff0000720c */ /* 0x000fe20003f46270 */
[----:B-1----:R-:W-:-:S02]  /*08a0*/  IMAD.MOV R0, RZ, RZ, -R3 ;  /* 0x000000ffff007224 */ /* 0x002fc400078e0a03 */
[----:B-----5:R-:W-:Y:S02]  /*08b0*/  IMAD.MOV R13, RZ, RZ, -R7 ;  /* 0x000000ffff0d7224 */ /* 0x020fe400078e0a07 */
[----:B------:R-:W-:Y:S02]  /*08c0*/  IMAD R9, R0, R15, RZ ;  /* 0x0000000f00097224 */ /* 0x000fe400078e02ff */
[----:B------:R-:W-:-:S04]  /*08d0*/  @P0 VIADD R2, R2, 0x1 ;  /* 0x0000000102020836 */ /* 0x000fc80000000000 */
[----:B------:R-:W-:Y:S02]  /*08e0*/  IMAD.MOV.U32 R8, RZ, RZ, R2 ;  /* 0x000000ffff087224 */ /* 0x000fe400078e0002 */
[----:B------:R-:W-:Y:S02]  /*08f0*/  IMAD.MOV.U32 R2, RZ, RZ, RZ ;  /* 0x000000ffff027224 */ /* 0x000fe400078e00ff */
[----:B------:R-:W-:Y:S01]  /*0900*/  @!P2 IMAD.MOV R8, RZ, RZ, -R8 ;  /* 0x000000ffff08a224 */ /* 0x000fe200078e0a08 */
[----:B------:R-:W-:Y:S01]  /*0910*/  @!P1 LOP3.LUT R8, RZ, R11, RZ, 0x33, !PT ;  /* 0x0000000bff089212 */ /* 0x000fe200078e33ff */
[----:B------:R-:W-:Y:S01]  /*0920*/  IMAD.HI.U32 R4, R3, R9, R2 ;  /* 0x0000000903047227 */ /* 0x000fe200078e0002 */
[----:B------:R-:W-:-:S03]  /*0930*/  SGXT.U32 R3, R6, 0x1 ;  /* 0x000000010603781a */ /* 0x000fc60000000000 */
[----:B------:R-:W-:Y:S02]  /*0940*/  IMAD.MOV R0, RZ, RZ, -R8 ;  /* 0x000000ffff007224 */ /* 0x000fe400078e0a08 */
[----:B------:R-:W-:Y:S02]  /*0950*/  IMAD R9, R13, R18, RZ ;  /* 0x000000120d097224 */ /* 0x000fe400078e02ff */
[----:B------:R-:W-:Y:S02]  /*0960*/  IMAD R2, R11, R0, R12 ;  /* 0x000000000b027224 */ /* 0x000fe400078e020c */
[----:B------:R-:W-:Y:S02]  /*0970*/  IMAD.SHL.U32 R0, R8, 0x10, RZ ;  /* 0x0000001008007824 */ /* 0x000fe400078e00ff */
[----:B------:R-:W-:Y:S02]  /*0980*/  IMAD.MOV.U32 R6, RZ, RZ, RZ ;  /* 0x000000ffff067224 */ /* 0x000fe400078e00ff */
[----:B------:R-:W-:-:S02]  /*0990*/  IMAD.IADD R2, R10, 0x1, R2 ;  /* 0x000000010a027824 */ /* 0x000fc400078e0202 */
[----:B------:R-:W-:Y:S01]  /*09a0*/  IMAD.HI.U32 R8, R7, R9, R6 ;  /* 0x0000000907087227 */ /* 0x000fe200078e0006 */
[----:B------:R-:W-:Y:S02]  /*09b0*/  LOP3.LUT R6, R0, R3, RZ, 0xfc, !PT ;  /* 0x0000000300067212 */ /* 0x000fe400078efcff */
[----:B------:R-:W-:Y:S02]  /*09c0*/  LOP3.LUT R3, R5, 0x7f, RZ, 0xc0, !PT ;  /* 0x0000007f05037812 */ /* 0x000fe400078ec0ff */
[----:B------:R-:W-:Y:S02]  /*09d0*/  LOP3.LUT R24, R6, 0x2, RZ, 0xfc, !PT ;  /* 0x0000000206187812 */ /* 0x000fe400078efcff */
[----:B------:R-:W-:Y:S01]  /*09e0*/  IABS R13, R6 ;  /* 0x00000006000d7213 */ /* 0x000fe20000000000 */
[----:B------:R-:W-:Y:S01]  /*09f0*/  IMAD R2, R2, 0x80, R3 ;  /* 0x0000008002027824 */ /* 0x000fe200078e0203 */
[----:B------:R-:W-:Y:S02]  /*0a00*/  LOP3.LUT R27, R6, 0x6, RZ, 0xfc, !PT ;  /* 0x00000006061b7812 */ /* 0x000fe400078efcff */
[----:B------:R-:W-:Y:S01]  /*0a10*/  IABS R19, R24 ;  /* 0x0000001800137213 */ /* 0x000fe20000000000 */
[----:B------:R-:W-:Y:S01]  /*0a20*/  IMAD.HI.U32 R7, R8, R13, RZ ;  /* 0x0000000d08077227 */ /* 0x000fe200078e00ff */
[----:B------:R-:W-:-:S02]  /*0a30*/  IABS R12, R2 ;  /* 0x00000002000c7213 */ /* 0x000fc40000000000 */
[----:B------:R-:W-:Y:S01]  /*0a40*/  LOP3.LUT R26, R6, 0x4, RZ, 0xfc, !PT ;  /* 0x00000004061a7812 */ /* 0x000fe200078efcff */
[----:B------:R-:W-:Y:S01]  /*0a50*/  IMAD.HI.U32 R9, R8, R19, RZ ;  /* 0x0000001308097227 */ /* 0x000fe200078e00ff */
[----:B------:R-:W-:Y:S02]  /*0a60*/  IABS R23, R27 ;  /* 0x0000001b00177213 */ /* 0x000fe40000000000 */
[----:B------:R-:W-:Y:S01]  /*0a70*/  IABS R21, R26 ;  /* 0x0000001a00157213 */ /* 0x000fe20000000000 */
[----:B------:R-:W-:Y:S01]  /*0a80*/  IMAD.HI.U32 R4, R4, R12, RZ ;  /* 0x0000000c04047227 */ /* 0x000fe200078e00ff */
[C---:B------:R-:W-:Y:S02]  /*0a90*/  LOP3.LUT R28, R6.reuse, 0x8, RZ, 0xfc, !PT ;  /* 0x00000008061c7812 */ /* 0x040fe400078efcff */
[C---:B------:R-:W-:Y:S01]  /*0aa0*/  LOP3.LUT R29, R6.reuse, 0xa, RZ, 0xfc, !PT ;  /* 0x0000000a061d7812 */ /* 0x040fe200078efcff */
[----:B------:R-:W-:Y:S01]  /*0ab0*/  IMAD.MOV R4, RZ, RZ, -R4 ;  /* 0x000000ffff047224 */ /* 0x000fe200078e0a04 */
[----:B------:R-:W-:Y:S01]  /*0ac0*/  LOP3.LUT R30, R6, 0xc, RZ, 0xfc, !PT ;  /* 0x0000000c061e7812 */ /* 0x000fe200078efcff */
[----:B------:R-:W-:-:S02]  /*0ad0*/  IMAD.MOV R7, RZ, RZ, -R7 ;  /* 0x000000ffff077224 */ /* 0x000fc400078e0a07 */
[----:B------:R-:W-:Y:S02]  /*0ae0*/  IMAD R4, R15, R4, R12 ;  /* 0x000000040f047224 */ /* 0x000fe400078e020c */
[----:B------:R-:W-:-:S03]  /*0af0*/  IMAD.HI.U32 R11, R8, R23, RZ ;  /* 0x00000017080b7227 */ /* 0x000fc600078e00ff */
[----:B------:R-:W-:Y:S01]  /*0b00*/  ISETP.GT.U32.AND P0, PT, R15, R4, PT ;  /* 0x000000040f00720c */ /* 0x000fe20003f04070 */
[----:B------:R-:W-:Y:S02]  /*0b10*/  IMAD.MOV R14, RZ, RZ, -R9 ;  /* 0x000000ffff0e7224 */ /* 0x000fe400078e0a09 */
[----:B------:R-:W-:-:S04]  /*0b20*/  IMAD.HI.U32 R10, R8, R21, RZ ;  /* 0x00000015080a7227 */ /* 0x000fc800078e00ff */
[C---:B------:R-:W-:Y:S01]  /*0b30*/  IMAD R9, R18.reuse, R7, R13 ;  /* 0x0000000712097224 */ /* 0x040fe200078e020d */
[----:B------:R-:W-:Y:S01]  /*0b40*/  LEA.HI R7, R5, R0, RZ, 0x1a ;  /* 0x0000000005077211 */ /* 0x000fe200078fd0ff */
[----:B------:R-:W-:Y:S02]  /*0b50*/  IMAD.MOV R22, RZ, RZ, -R11 ;  /* 0x000000ffff167224 */ /* 0x000fe400078e0a0b */
[----:B------:R-:W-:Y:S01]  /*0b60*/  IMAD.MOV R20, RZ, RZ, -R10 ;  /* 0x000000ffff147224 */ /* 0x000fe200078e0a0a */
[C---:B------:R-:W-:Y:S01]  /*0b70*/  ISETP.GT.U32.AND P3, PT, R18.reuse, R9, PT ;  /* 0x000000091200720c */ /* 0x040fe20003f64070 */
[C---:B------:R-:W-:Y:S01]  /*0b80*/  IMAD R10, R18.reuse, R14, R19 ;  /* 0x0000000e120a7224 */ /* 0x040fe200078e0213 */
[----:B------:R-:W-:Y:S01]  /*0b90*/  IABS R19, R28 ;  /* 0x0000001c00137213 */ /* 0x000fe20000000000 */
[C---:B------:R-:W-:Y:S01]  /*0ba0*/  IMAD R12, R18.reuse, R22, R23 ;  /* 0x00000016120c7224 */ /* 0x040fe200078e0217 */
[----:B------:R-:W-:Y:S01]  /*0bb0*/  IABS R23, R30 ;  /* 0x0000001e00177213 */ /* 0x000fe20000000000 */
[----:B------:R-:W-:Y:S01]  /*0bc0*/  VIADD R22, R7, 0xe ;  /* 0x0000000e07167836 */ /* 0x000fe20000000000 */
[C---:B------:R-:W-:Y:S01]  /*0bd0*/  ISETP.GT.U32.AND P5, PT, R18.reuse, R10, PT ;  /* 0x0000000a1200720c */ /* 0x040fe20003fa4070 */
[----:B------:R-:W-:Y:S01]  /*0be0*/  IMAD R11, R18, R20, R21 ;  /* 0x00000014120b7224 */ /* 0x000fe200078e0215 */
[----:B------:R-:W-:Y:S01]  /*0bf0*/  IABS R21, R29 ;  /* 0x0000001d00157213 */ /* 0x000fe20000000000 */
[----:B------:R-:W-:Y:S01]  /*0c00*/  @!P0 IMAD.IADD R4, R4, 0x1, -R15 ;  /* 0x0000000104048824 */ /* 0x000fe200078e0a0f */
[----:B------:R-:W-:Y:S01]  /*0c10*/  IABS R25, R22 ;  /* 0x0000001600197213 */ /* 0x000fe20000000000 */
[----:B------:R-:W-:Y:S01]  /*0c20*/  IMAD.HI.U32 R7, R8, R19, RZ ;  /* 0x0000001308077227 */ /* 0x000fe200078e00ff */
[----:B------:R-:W-:-:S02]  /*0c30*/  ISETP.GT.U32.AND P0, PT, R18, R11, PT ;  /* 0x0000000b1200720c */ /* 0x000fc40003f04070 */
[----:B------:R-:W-:Y:S01]  /*0c40*/  ISETP.GT.U32.AND P1, PT, R15, R4, PT ;  /* 0x000000040f00720c */ /* 0x000fe20003f24070 */
[----:B------:R-:W-:Y:S01]  /*0c50*/  IMAD.HI.U32 R13, R8, R21, RZ ;  /* 0x00000015080d7227 */ /* 0x000fe200078e00ff */
[----:B------:R-:W-:-:S03]  /*0c60*/  ISETP.GT.U32.AND P2, PT, R18, R12, PT ;  /* 0x0000000c1200720c */ /* 0x000fc60003f44070 */
[----:B------:R-:W-:-:S04]  /*0c70*/  IMAD.HI.U32 R14, R8, R23, RZ ;  /* 0x00000017080e7227 */ /* 0x000fc800078e00ff */
[----:B------:R-:W-:Y:S02]  /*0c80*/  IMAD.MOV R7, RZ, RZ, -R7 ;  /* 0x000000ffff077224 */ /* 0x000fe400078e0a07 */
[----:B------:R-:W-:-:S04]  /*0c90*/  IMAD.HI.U32 R8, R8, R25, RZ ;  /* 0x0000001908087227 */ /* 0x000fc800078e00ff */
[----:B------:R-:W-:Y:S02]  /*0ca0*/  IMAD.MOV R13, RZ, RZ, -R13 ;  /* 0x000000ffff0d7224 */ /* 0x000fe400078e0a0d */
[----:B------:R-:W-:Y:S02]  /*0cb0*/  IMAD.MOV R14, RZ, RZ, -R14 ;  /* 0x000000ffff0e7224 */ /* 0x000fe400078e0a0e */
[C---:B------:R-:W-:Y:S02]  /*0cc0*/  IMAD R7, R18.reuse, R7, R19 ;  /* 0x0000000712077224 */ /* 0x040fe400078e0213 */
[----:B------:R-:W-:Y:S02]  /*0cd0*/  IMAD.MOV R20, RZ, RZ, -R8 ;  /* 0x000000ffff147224 */ /* 0x000fe400078e0a08 */
[C---:B------:R-:W-:Y:S01]  /*0ce0*/  IMAD R8, R18.reuse, R13, R21 ;  /* 0x0000000d12087224 */ /* 0x040fe200078e0215 */
[C---:B------:R-:W-:Y:S01]  /*0cf0*/  ISETP.GT.U32.AND P6, PT, R18.reuse, R7, PT ;  /* 0x000000071200720c */ /* 0x040fe20003fc4070 */
[----:B------:R-:W-:-:S02]  /*0d00*/  IMAD R13, R18, R14, R23 ;  /* 0x0000000e120d7224 */ /* 0x000fc400078e0217 */
[--C-:B------:R-:W-:Y:S02]  /*0d10*/  @!P3 IMAD.IADD R9, R9, 0x1, -R18.reuse ;  /* 0x000000010909b824 */ /* 0x100fe400078e0a12 */
[--C-:B------:R-:W-:Y:S01]  /*0d20*/  @!P5 IMAD.IADD R10, R10, 0x1, -R18.reuse ;  /* 0x000000010a0ad824 */ /* 0x100fe200078e0a12 */
[C---:B------:R-:W-:Y:S01]  /*0d30*/  ISETP.GT.U32.AND P3, PT, R18.reuse, R13, PT ;  /* 0x0000000d1200720c */ /* 0x040fe20003f64070 */
[C---:B------:R-:W-:Y:S01]  /*0d40*/  IMAD R14, R18.reuse, R20, R25 ;  /* 0x00000014120e7224 */ /* 0x040fe200078e0219 */
[C---:B------:R-:W-:Y:S01]  /*0d50*/  ISETP.GT.U32.AND P4, PT, R18.reuse, R9, PT ;  /* 0x000000091200720c */ /* 0x040fe20003f84070 */
[--C-:B------:R-:W-:Y:S01]  /*0d60*/  @!P0 IMAD.IADD R11, R11, 0x1, -R18.reuse ;  /* 0x000000010b0b8824 */ /* 0x100fe200078e0a12 */
[----:B------:R-:W-:Y:S01]  /*0d70*/  ISETP.GT.U32.AND P0, PT, R18, R10, PT ;  /* 0x0000000a1200720c */ /* 0x000fe20003f04070 */
[----:B------:R-:W-:Y:S01]  /*0d80*/  @!P1 IMAD.IADD R4, R4, 0x1, -R15 ;  /* 0x0000000104049824 */ /* 0x000fe200078e0a0f */
[----:B------:R-:W-:Y:S01]  /*0d90*/  ISETP.GT.U32.AND P1, PT, R18, R8, PT ;  /* 0x000000081200720c */ /* 0x000fe20003f24070 */
[--C-:B------:R-:W-:Y:S01]  /*0da0*/  @!P2 IMAD.IADD R12, R12, 0x1, -R18.reuse ;  /* 0x000000010c0ca824 */ /* 0x100fe200078e0a12 */
[----:B------:R-:W-:Y:S01]  /*0db0*/  ISETP.GT.U32.AND P5, PT, R18, R14, PT ;  /* 0x0000000e1200720c */ /* 0x000fe20003fa4070 */
[----:B------:R-:W-:Y:S01]  /*0dc0*/  @!P6 IMAD.IADD R7, R7, 0x1, -R18 ;  /* 0x000000010707e824 */ /* 0x000fe200078e0a12 */
[----:B------:R-:W-:Y:S01]  /*0dd0*/  ISETP.GE.AND P2, PT, R6, RZ, PT ;  /* 0x000000ff0600720c */ /* 0x000fe20003f46270 */
[----:B------:R-:W-:Y:S01]  /*0de0*/  IMAD.MOV.U32 R123, RZ, RZ, R4 ;  /* 0x000000ffff7b7224 */ /* 0x000fe200078e0004 */
[----:B------:R-:W-:Y:S01]  /*0df0*/  ISETP.GE.AND P6, PT, R24, RZ, PT ;  /* 0x000000ff1800720c */ /* 0x000fe20003fc6270 */
[--C-:B------:R-:W-:Y:S01]  /*0e00*/  @!P3 IMAD.IADD R13, R13, 0x1, -R18.reuse ;  /* 0x000000010d0db824 */ /* 0x100fe200078e0a12 */
[----:B------:R-:W-:Y:S01]  /*0e10*/  SHF.R.U32.HI R15, RZ, 0x5, R5 ;  /* 0x00000005ff0f7819 */ /* 0x000fe20000011605 */
[--C-:B------:R-:W-:Y:S01]  /*0e20*/  @!P4 IMAD.IADD R9, R9, 0x1, -R18.reuse ;  /* 0x000000010909c824 */ /* 0x100fe200078e0a12 */
[----:B------:R-:W-:Y:S01]  /*0e30*/  ISETP.GT.U32.AND P4, PT, R18, R12, PT ;  /* 0x0000000c1200720c */ /* 0x000fe20003f84070 */
[--C-:B------:R-:W-:Y:S01]  /*0e40*/  @!P0 IMAD.IADD R10, R10, 0x1, -R18.reuse ;  /* 0x000000010a0a8824 */ /* 0x100fe200078e0a12 */
[----:B------:R-:W-:Y:S01]  /*0e50*/  ISETP.GT.U32.AND P0, PT, R18, R7, PT ;  /* 0x000000071200720c */ /* 0x000fe20003f04070 */
[--C-:B------:R-:W-:Y:S01]  /*0e60*/  @!P1 IMAD.IADD R8, R8, 0x1, -R18.reuse ;  /* 0x0000000108089824 */ /* 0x100fe200078e0a12 */
[----:B------:R-:W-:Y:S01]  /*0e70*/  LOP3.LUT R6, RZ, R17, RZ, 0x33, !PT ;  /* 0x00000011ff067212 */ /* 0x000fe200078e33ff */
[----:B------:R-:W-:Y:S01]  /*0e80*/  @!P5 IMAD.IADD R14, R14, 0x1, -R18 ;  /* 0x000000010e0ed824 */ /* 0x000fe200078e0a12 */
[C---:B------:R-:W-:Y:S01]  /*0e90*/  ISETP.GT.U32.AND P5, PT, R18.reuse, R11, PT ;  /* 0x0000000b1200720c */ /* 0x040fe20003fa4070 */
[----:B------:R-:W-:Y:S01]  /*0ea0*/  @!P2 IMAD.MOV R9, RZ, RZ, -R9 ;  /* 0x000000ffff09a224 */ /* 0x000fe200078e0a09 */
[C---:B------:R-:W-:Y:S01]  /*0eb0*/  ISETP.GT.U32.AND P1, PT, R18.reuse, R8, PT ;  /* 0x000000081200720c */ /* 0x040fe20003f24070 */
[----:B------:R-:W-:Y:S01]  /*0ec0*/  @!P6 IMAD.MOV R10, RZ, RZ, -R10 ;  /* 0x000000ffff0ae224 */ /* 0x000fe200078e0a0a */
[----:B------:R-:W-:-:S02]  /*0ed0*/  ISETP.GT.U32.AND P2, PT, R18, R13, PT ;  /* 0x0000000d1200720c */ /* 0x000fc40003f44070 */
[----:B------:R-:W-:Y:S01]  /*0ee0*/  ISETP.GT.U32.AND P3, PT, R18, R14, PT ;  /* 0x0000000e1200720c */ /* 0x000fe20003f64070 */
[--C-:B------:R-:W-:Y:S01]  /*0ef0*/  @!P4 IMAD.IADD R12, R12, 0x1, -R18.reuse ;  /* 0x000000010c0cc824 */ /* 0x100fe200078e0a12 */
[----:B------:R-:W-:Y:S01]  /*0f00*/  ISETP.GE.AND P4, PT, R27, RZ, PT ;  /* 0x000000ff1b00720c */ /* 0x000fe20003f86270 */
[--C-:B------:R-:W-:Y:S01]  /*0f10*/  @!P0 IMAD.IADD R7, R7, 0x1, -R18.reuse ;  /* 0x0000000107078824 */ /* 0x100fe200078e0a12 */
[----:B------:R-:W-:Y:S02]  /*0f20*/  ISETP.GE.AND P0, PT, R28, RZ, PT ;  /* 0x000000ff1c00720c */ /* 0x000fe40003f06270 */
[----:B------:R-:W-:Y:S01]  /*0f30*/  ISETP.GE.AND P6, PT, R22, RZ, PT ;  /* 0x000000ff1600720c */ /* 0x000fe20003fc6270 */
[--C-:B------:R-:W-:Y:S01]  /*0f40*/  @!P5 IMAD.IADD R11, R11, 0x1, -R18.reuse ;  /* 0x000000010b0bd824 */ /* 0x100fe200078e0a12 */
[----:B------:R-:W-:Y:S01]  /*0f50*/  ISETP.GE.AND P5, PT, R26, RZ, PT ;  /* 0x000000ff1a00720c */ /* 0x000fe20003fa6270 */
[--C-:B------:R-:W-:Y:S01]  /*0f60*/  @!P1 IMAD.IADD R8, R8, 0x1, -R18.reuse ;  /* 0x0000000108089824 */ /* 0x100fe200078e0a12 */
[----:B------:R-:W-:Y:S01]  /*0f70*/  ISETP.GE.AND P1, PT, R29, RZ, PT ;  /* 0x000000ff1d00720c */ /* 0x000fe20003f26270 */
[--C-:B------:R-:W-:Y:S01]  /*0f80*/  @!P2 IMAD.IADD R13, R13, 0x1, -R18.reuse ;  /* 0x000000010d0da824 */ /* 0x100fe200078e0a12 */
[----:B------:R-:W-:Y:S01]  /*0f90*/  ISETP.GE.AND P2, PT, R30, RZ, PT ;  /* 0x000000ff1e00720c */ /* 0x000fe20003f46270 */
[----:B------:R-:W-:Y:S01]  /*0fa0*/  @!P3 IMAD.IADD R14, R14, 0x1, -R18 ;  /* 0x000000010e0eb824 */ /* 0x000fe200078e0a12 */
[----:B------:R-:W-:Y:S01]  /*0fb0*/  ISETP.NE.AND P3, PT, R16, RZ, PT ;  /* 0x000000ff1000720c */ /* 0x000fe20003f65270 */
[----:B------:R-:W-:Y:S01]  /*0fc0*/  @!P4 IMAD.MOV R12, RZ, RZ, -R12 ;  /* 0x000000ffff0cc224 */ /* 0x000fe200078e0a0c */
[----:B------:R-:W-:Y:S01]  /*0fd0*/  ISETP.NE.AND P4, PT, R17, RZ, PT ;  /* 0x000000ff1100720c */ /* 0x000fe20003f85270 */
[----:B------:R-:W-:Y:S01]  /*0fe0*/  @!P0 IMAD.MOV R7, RZ, RZ, -R7 ;  /* 0x000000ffff078224 */ /* 0x000fe200078e0a07 */
[----:B------:R-:W-:Y:S01]  /*0ff0*/  LOP3.LUT R4, R5, 0x3f, RZ, 0xc0, !PT ;  /* 0x0000003f05047812 */ /* 0x000fe200078ec0ff */
[----:B------:R-:W-:Y:S01]  /*1000*/  @!P6 IMAD.MOV R14, RZ, RZ, -R14 ;  /* 0x000000ffff0ee224 */ /* 0x000fe200078e0a0e */
[----:B------:R-:W-:Y:S01]  /*1010*/  R2UR UR7, R15 ;  /* 0x000000000f0772ca */ /* 0x000fe200000e0000 */
[----:B------:R-:W-:Y:S01]  /*1020*/  @!P5 IMAD.MOV R11, RZ, RZ, -R11 ;  /* 0x000000ffff0bd224 */ /* 0x000fe200078e0a0b */
[----:B------:R-:W-:Y:S01]  /*1030*/  ISETP.GE.AND P5, PT, R2, RZ, PT ;  /* 0x000000ff0200720c */ /* 0x000fe20003fa6270 */
[----:B------:R-:W-:Y:S01]  /*1040*/  @!P1 IMAD.MOV R8, RZ, RZ, -R8 ;  /* 0x000000ffff089224 */ /* 0x000fe200078e0a08 */
[C---:B------:R-:W-:Y:S01]  /*1050*/  SEL R15, R6.reuse, R7, !P4 ;  /* 0x00000007060f7207 */ /* 0x040fe20006000000 */
[----:B------:R-:W-:Y:S01]  /*1060*/  @!P2 IMAD.MOV R13, RZ, RZ, -R13 ;  /* 0x000000ffff0da224 */ /* 0x000fe200078e0a0d */
[C---:B------:R-:W-:Y:S01]  /*1070*/  SEL R9, R6.reuse, R9, !P4 ;  /* 0x0000000906097207 */ /* 0x040fe20006000000 */
[----:B------:R-:W-:Y:S01]  /*1080*/  VIADD R7, R109, 0xfffffffd ;  /* 0xfffffffd6d077836 */ /* 0x000fe20000000000 */
[----:B------:R-:W-:Y:S01]  /*1090*/  SEL R10, R6, R10, !P4 ;  /* 0x0000000a060a7207 */ /* 0x000fe20006000000 */
[----:B0-----:R-:W-:Y:S01]  /*10a0*/  IMAD R5, R4, R83, RZ ;  /* 0x0000005304057224 */ /* 0x001fe200078e02ff */
[C---:B------:R-:W-:Y:S01]  /*10b0*/  SEL R11, R6.reuse, R11, !P4 ;  /* 0x0000000b060b7207 */ /* 0x040fe20006000000 */
[----:B---3--:R-:W-:Y:S01]  /*10c0*/  IMAD R15, R15, UR6, RZ ;  /* 0x000000060f0f7c24 */ /* 0x008fe2000f8e02ff */
[C---:B------:R-:W-:Y:S01]  /*10d0*/  SEL R12, R6.reuse, R12, !P4 ;  /* 0x0000000c060c7207 */ /* 0x040fe20006000000 */
[----:B------:R-:W-:Y:S01]  /*10e0*/  USHF.L.U32 UR4, UR7, 0x15, URZ ;  /* 0x0000001507047899 */ /* 0x000fe200080006ff */
[C---:B------:R-:W-:Y:S01]  /*10f0*/  SEL R17, R6.reuse, R8, !P4 ;  /* 0x0000000806117207 */ /* 0x040fe20006000000 */
[C---:B------:R-:W-:Y:S01]  /*1100*/  VIADD R8, R109.reuse, 0xfffffffc ;  /* 0xfffffffc6d087836 */ /* 0x040fe20000000000 */
[C---:B------:R-:W-:Y:S01]  /*1110*/  SEL R19, R6.reuse, R13, !P4 ;  /* 0x0000000d06137207 */ /* 0x040fe20006000000 */
[----:B------:R-:W-:Y:S01]  /*1120*/  @!P5 IMAD.MOV R123, RZ, RZ, -R123 ;  /* 0x000000ffff7bd224 */ /* 0x000fe200078e0a7b */
[----:B------:R-:W-:Y:S01]  /*1130*/  SEL R14, R6, R14, !P4 ;  /* 0x0000000e060e7207 */ /* 0x000fe20006000000 */
[----:B------:R-:W-:Y:S01]  /*1140*/  VIADD R6, R109, 0xfffffffe ;  /* 0xfffffffe6d067836 */ /* 0x000fe20000000000 */
[----:B------:R-:W-:Y:S01]  /*1150*/  ISETP.GE.U32.AND P2, PT, R7, 0x7fffffbe, PT ;  /* 0x7fffffbe0700780c */ /* 0x000fe20003f46070 */
[----:B------:R-:W-:Y:S01]  /*1160*/  IMAD R7, R9, UR6, RZ ;  /* 0x0000000609077c24 */ /* 0x000fe2000f8e02ff */
[----:B----4-:R-:W-:Y:S01]  /*1170*/  IADD3 R20, P4, PT, R5, UR22, RZ ;  /* 0x0000001605147c10 */ /* 0x010fe2000ff9e0ff */
[----:B------:R-:W-:Y:S01]  /*1180*/  IMAD R9, R10, UR6, RZ ;  /* 0x000000060a097c24 */ /* 0x000fe2000f8e02ff */
[----:B------:R-:W-:Y:S01]  /*1190*/  @!P3 LOP3.LUT R123, RZ, R16, RZ, 0x33, !PT ;  /* 0x00000010ff7bb212 */ /* 0x000fe200078e33ff */
[----:B------:R-:W-:Y:S01]  /*11a0*/  IMAD R11, R11, UR6, RZ ;  /* 0x000000060b0b7c24 */ /* 0x000fe2000f8e02ff */
[----:B------:R-:W-:Y:S01]  /*11b0*/  ISETP.GE.U32.AND P0, PT, R6, 0x7fffffbf, PT ;  /* 0x7fffffbf0600780c */ /* 0x000fe20003f06070 */
[----:B------:R-:W-:Y:S01]  /*11c0*/  IMAD R13, R12, UR6, RZ ;  /* 0x000000060c0d7c24 */ /* 0x000fe2000f8e02ff */
[----:B------:R-:W-:Y:S01]  /*11d0*/  ISETP.GE.U32.AND P3, PT, R8, 0x7fffffbd, PT ;  /* 0x7fffffbd0800780c */ /* 0x000fe20003f66070 */
[----:B------:R-:W-:Y:S01]  /*11e0*/  IMAD R17, R17, UR6, RZ ;  /* 0x0000000611117c24 */ /* 0x000fe2000f8e02ff */
[----:B------:R-:W-:Y:S01]  /*11f0*/  LEA.HI.X.SX32 R22, R5, UR23, 0x1, P4 ;  /* 0x0000001705167c11 */ /* 0x000fe2000a0f0eff */
[----:B------:R-:W-:Y:S01]  /*1200*/  IMAD R19, R19, UR6, RZ ;  /* 0x0000000613137c24 */ /* 0x000fe2000f8e02ff */
[-C--:B------:R-:W-:Y:S01]  /*1210*/  IADD3 R6, P5, PT, R7, R20.reuse, RZ ;  /* 0x0000001407067210 */ /* 0x080fe20007fbe0ff */
[----:B------:R-:W-:Y:S01]  /*1220*/  IMAD R21, R14, UR6, RZ ;  /* 0x000000060e157c24 */ /* 0x000fe2000f8e02ff */
[----:B------:R-:W-:Y:S01]  /*1230*/  IADD3 R8, P4, PT, R9, R20, RZ ;  /* 0x0000001409087210 */ /* 0x000fe20007f9e0ff */
[----:B------:R-:W-:Y:S01]  /*1240*/  ULOP3.LUT UR4, UR4, 0x600000, URZ, 0xc0, !UPT ;  /* 0x0060000004047892 */ /* 0x000fe2000f8ec0ff */
[----:B------:R-:W-:-:S02]  /*1250*/  LEA.HI.X.SX32 R7, R7, R22, 0x1, P5 ;  /* 0x0000001607077211 */ /* 0x000fc400028f0eff */
[-C--:B------:R-:W-:Y:S02]  /*1260*/  IADD3 R10, P6, PT, R11, R20.reuse, RZ ;  /* 0x000000140b0a7210 */ /* 0x080fe40007fde0ff */
[----:B------:R-:W-:Y:S02]  /*1270*/  IADD3 R12, P5, PT, R13, R20, RZ ;  /* 0x000000140d0c7210 */ /* 0x000fe40007fbe0ff */
[----:B------:R-:W-:Y:S02]  /*1280*/  LEA.HI.X.SX32 R9, R9, R22, 0x1, P4 ;  /* 0x0000001609097211 */ /* 0x000fe400020f0eff */
[----:B------:R-:W-:Y:S02]  /*1290*/  IADD3 R14, P4, PT, R15, R20, RZ ;  /* 0x000000140f0e7210 */ /* 0x000fe40007f9e0ff */
[-C--:B------:R-:W-:Y:S02]  /*12a0*/  LEA.HI.X.SX32 R11, R11, R22.reuse, 0x1, P6 ;  /* 0x000000160b0b7211 */ /* 0x080fe400030f0eff */
[----:B------:R-:W-:-:S02]  /*12b0*/  LEA.HI.X.SX32 R13, R13, R22, 0x1, P5 ;  /* 0x000000160d0d7211 */ /* 0x000fc400028f0eff */
[-C--:B------:R-:W-:Y:S02]  /*12c0*/  IADD3 R16, P6, PT, R17, R20.reuse, RZ ;  /* 0x0000001411107210 */ /* 0x080fe40007fde0ff */
[----:B------:R-:W-:Y:S02]  /*12d0*/  IADD3 R18, P5, PT, R19, R20, RZ ;  /* 0x0000001413127210 */ /* 0x000fe40007fbe0ff */
[----:B------:R-:W-:Y:S02]  /*12e0*/  LEA.HI.X.SX32 R15, R15, R22, 0x1, P4 ;  /* 0x000000160f0f7211 */ /* 0x000fe400020f0eff */
[----:B------:R-:W-:Y:S02]  /*12f0*/  IADD3 R20, P4, PT, R21, R20, RZ ;  /* 0x0000001415147210 */ /* 0x000fe40007f9e0ff */
[----:B------:R-:W-:Y:S02]  /*1300*/  ISETP.NE.U32.AND P1, PT, R3, RZ, PT ;  /* 0x000000ff0300720c */ /* 0x000fe40003f25070 */
[----:B------:R-:W-:-:S02]  /*1310*/  LEA.HI.X.SX32 R17, R17, R22, 0x1, P6 ;  /* 0x0000001611117211 */ /* 0x000fc400030f0eff */
[-C--:B------:R-:W-:Y:S02]  /*1320*/  LEA.HI.X.SX32 R19, R19, R22.reuse, 0x1, P5 ;  /* 0x0000001613137211 */ /* 0x080fe400028f0eff */
[----:B------:R-:W-:Y:S01]  /*1330*/  LEA.HI.X.SX32 R21, R21, R22, 0x1, P4 ;  /* 0x0000001615157211 */ /* 0x000fe200020f0eff */
[----:B------:R-:W-:Y:S06]  /*1340*/  BRA.U UP0, `(.L_x_5) ;  /* 0x0000000100187547 */ /* 0x000fec000b800000 */
[----:B------:R-:W-:Y:S01]  /*1350*/  ELECT P4, URZ, PT ;  /* 0x0000000000ff782f */ /* 0x000fe20003880000 */
[----:B------:R-:W-:Y:S01]  /*1360*/  IMAD.MOV.U32 R5, RZ, RZ, 0x1 ;  /* 0x00000001ff057424 */ /* 0x000fe200078e00ff */
[----:B------:R-:W-:Y:S01]  /*1370*/  UMOV UR6, 0x40 ;  /* 0x0000004000067882 */ /* 0x000fe20000000000 */
[----:B------:R-:W-:Y:S01]  /*1380*/  UVIRTCOUNT.DEALLOC.SMPOOL 0x80 ;  /* 0x000000800000784c */ /* 0x000fe20000000000 */
[----:B------:R-:W-:-:S09]  /*1390*/  ULEA UR6, UR5, UR6, 0x18 ;  /* 0x0000000605067291 */ /* 0x000fd2000f8ec0ff */
[----:B------:R0:W-:Y:S03]  /*13a0*/  @P4 STS.U8 [UR6], R5 ;  /* 0x00000005ff004988 */ /* 0x0001e60008000006 */
.L_x_5:
[----:B------:R-:W-:Y:S01]  /*13b0*/  UIADD3 UR14, UPT, UPT, UR12, UR4, URZ ;  /* 0x000000040c0e7290 */ /* 0x000fe2000fffe0ff */
[----:B------:R-:W-:Y:S01]  /*13c0*/  IMAD R123, R123, UR8, RZ ;  /* 0x000000087b7b7c24 */ /* 0x000fe2000f8e02ff */
[----:B------:R-:W-:Y:S01]  /*13d0*/  VOTEU.ALL UP1, P1 ;  /* 0x0000000000ff7886 */ /* 0x000fe20000820000 */
[----:B------:R-:W-:Y:S01]  /*13e0*/  UMOV UR4, 0x1 ;  /* 0x0000000100047882 */ /* 0x000fe20000000000 */
[----:B------:R-:W-:Y:S01]  /*13f0*/  VOTEU.ALL UP2, P1 ;  /* 0x0000000000ff7886 */ /* 0x000fe20000840000 */
[----:B0-----:R-:W-:Y:S01]  /*1400*/  VIADD R5, R109, 0xffffffff ;  /* 0xffffffff6d057836 */ /* 0x001fe20000000000 */
[----:B------:R-:W-:Y:S01]  /*1410*/  SHF.R.S32.HI R125, RZ, 0x1f, R123 ;  /* 0x0000001fff7d7819 */ /* 0x000fe2000001147b */
[----:B------:R-:W-:Y:S01]  /*1420*/  VIADD R130, R123, UR20 ;  /* 0x000000147b827c36 */ /* 0x000fe20008000000 */
[----:B------:R-:W-:-:S04]  /*1430*/  @!UP1 UIADD3 UR8, UPT, UPT, -UR4, 0x100000, URZ ;  /* 0x0010000004089890 */ /* 0x000fc8000fffe1ff */
[----:B------:R-:W-:Y:S02]  /*1440*/  @!UP1 USHF.L.U32 UR9, UR8, 0xb, URZ ;  /* 0x0000000b08099899 */ /* 0x000fe400080006ff */
[----:B------:R-:W-:Y:S01]  /*1450*/  @!UP1 USHF.L.U32 UR8, UR8, 0x1, URZ ;  /* 0x0000000108089899 */ /* 0x000fe200080006ff */
[----:B------:R-:W-:Y:S01]  /*1460*/  STTM.x16 tmem[UR14], RZ ;  /* 0x000000ff000079ed */ /* 0x000fe2000824000e */
[----:B------:R-:W0:Y:S02]  /*1470*/  FENCE.VIEW.ASYNC.T ;  /* 0x00000000000073c6 */ /* 0x000e240000000200 */
[----:B0-----:R-:W-:Y:S01]  /*1480*/  BAR.SYNC.DEFER_BLOCKING 0x0 ;  /* 0x0000000000007b1d */ /* 0x001fe20000010000 */
[----:B------:R-:W-:Y:S02]  /*1490*/  ISETP.GE.U32.AND P4, PT, R5, 0x7fffffc0, PT ;  /* 0x7fffffc00500780c */ /* 0x000fe40003f86070 */
[----:B------:R-:W-:Y:S02]  /*14a0*/  IADD3 R135, P5, PT, R123, UR20, RZ ;  /* 0x000000147b877c10 */ /* 0x000fe4000ffbe0ff */
[----:B------:R-:W-:Y:S01]  /*14b0*/  PRMT R180, RZ, 0x7610, R180 ;  /* 0x00007610ffb47816 */ /* 0x000fe200000000b4 */
[C---:B------:R-:W-:Y:S01]  /*14c0*/  IMAD.SHL.U32 R22, R82.reuse, 0x2, RZ ;  /* 0x0000000252167824 */ /* 0x040fe200078e00ff */
[----:B------:R-:W-:Y:S01]  /*14d0*/  IADD3.X R131, PT, PT, R125, UR21, RZ, P5, !PT ;  /* 0x000000157d837c10 */ /* 0x000fe2000affe4ff */
[----:B------:R-:W0:Y:S02]  /*14e0*/  FENCE.VIEW.ASYNC.S ;  /* 0x00000000000073c6 */ /* 0x000e240000000000 */
[----:B0-----:R0:W1:Y:S02]  /*14f0*/  @!UP2 SYNCS.EXCH.64 URZ, [UR15], UR8 ;  /* 0x000000080fffa5b2 */ /* 0x0010640008000100 */
[----:B-1----:R-:W-:Y:S01]  /*1500*/  BAR.SYNC.DEFER_BLOCKING 0x0 ;  /* 0x0000000000007b1d */ /* 0x002fe20000010000 */
[----:B------:R-:W-:Y:S01]  /*1510*/  SHF.R.S32.HI R57, RZ, 0x1f, R22 ;  /* 0x0000001fff397819 */ /* 0x000fe20000011416 */
[----:B------:R-:W-:-:S02]  /*1520*/  IMAD R23, R82, 0x3, RZ ;  /* 0x0000000352177824 */ /* 0x000fc400078e02ff */
[C---:B------:R-:W-:Y:S02]  /*1530*/  IMAD.SHL.U32 R24, R82.reuse, 0x4, RZ ;  /* 0x0000000452187824 */ /* 0x040fe400078e00ff */
[C---:B------:R-:W-:Y:S01]  /*1540*/  IMAD R25, R82.reuse, 0x5, RZ ;  /* 0x0000000552197824 */ /* 0x040fe200078e02ff */
[----:B------:R-:W-:Y:S01]  /*1550*/  SHF.R.S32.HI R59, RZ, 0x1f, R23 ;  /* 0x0000001fff3b7819 */ /* 0x000fe20000011417 */
[----:B------:R-:W-:Y:S01]  /*1560*/  IMAD R26, R82, 0x6, RZ ;  /* 0x00000006521a7824 */ /* 0x000fe200078e02ff */
[----:B------:R-:W-:Y:S02]  /*1570*/  SHF.R.S32.HI R61, RZ, 0x1f, R24 ;  /* 0x0000001fff3d7819 */ /* 0x000fe40000011418 */
[-C--:B------:R-:W-:Y:S01]  /*1580*/  IADD3 R126, P5, PT, R23, R135.reuse, RZ ;  /* 0x00000087177e7210 */ /* 0x080fe20007fbe0ff */
[----:B------:R1:W2:Y:S01]  /*1590*/  @!P4 LDG.E.U8 R180, desc[UR26][R130.64] ;  /* 0x0000001a82b4c981 */ /* 0x0002a2000c1e1100 */
[----:B------:R-:W-:-:S03]  /*15a0*/  IADD3 R128, P4, PT, R22, R135, RZ ;  /* 0x0000008716807210 */ /* 0x000fc60007f9e0ff */
[----:B------:R-:W-:Y:S01]  /*15b0*/  IMAD.X R127, R59, 0x1, R131, P5 ;  /* 0x000000013b7f7824 */ /* 0x000fe200028e0683 */
[----:B------:R-:W-:Y:S01]  /*15c0*/  SHF.R.S32.HI R63, RZ, 0x1f, R25 ;  /* 0x0000001fff3f7819 */ /* 0x000fe20000011419 */
[----:B------:R-:W-:Y:S01]  /*15d0*/  IMAD R27, R82, 0x7, RZ ;  /* 0x00000007521b7824 */ /* 0x000fe200078e02ff */
[----:B------:R-:W-:Y:S01]  /*15e0*/  SHF.R.S32.HI R65, RZ, 0x1f, R26 ;  /* 0x0000001fff417819 */ /* 0x000fe2000001141a */
[----:B------:R-:W-:Y:S01]  /*15f0*/  IMAD.X R129, R57, 0x1, R131, P4 ;  /* 0x0000000139817824 */ /* 0x000fe200020e0683 */
[-C--:B------:R-:W-:Y:S01]  /*1600*/  IADD3 R120, P4, PT, R24, R135.reuse, RZ ;  /* 0x0000008718787210 */ /* 0x080fe20007f9e0ff */
[C---:B------:R-:W-:Y:S01]  /*1610*/  IMAD.SHL.U32 R28, R82.reuse, 0x8, RZ ;  /* 0x00000008521c7824 */ /* 0x040fe200078e00ff */
[-C--:B------:R-:W-:Y:S01]  /*1620*/  IADD3 R118, P5, PT, R25, R135.reuse, RZ ;  /* 0x0000008719767210 */ /* 0x080fe20007fbe0ff */
[----:B------:R-:W-:Y:S01]  /*1630*/  IMAD R29, R82, 0x9, RZ ;  /* 0x00000009521d7824 */ /* 0x000fe200078e02ff */
[----:B------:R-:W-:Y:S01]  /*1640*/  SHF.R.S32.HI R67, RZ, 0x1f, R27 ;  /* 0x0000001fff437819 */ /* 0x000fe2000001141b */
[--C-:B------:R-:W-:Y:S01]  /*1650*/  IMAD.X R121, R61, 0x1, R131.reuse, P4 ;  /* 0x000000013d797824 */ /* 0x100fe200020e0683 */
[-C--:B------:R-:W-:Y:S01]  /*1660*/  IADD3 R116, P4, PT, R26, R135.reuse, RZ ;  /* 0x000000871a747210 */ /* 0x080fe20007f9e0ff */
[--C-:B------:R-:W-:Y:S01]  /*1670*/  IMAD.X R119, R63, 0x1, R131.reuse, P5 ;  /* 0x000000013f777824 */ /* 0x100fe200028e0683 */
[----:B------:R-:W-:Y:S01]  /*1680*/  SHF.R.S32.HI R69, RZ, 0x1f, R28 ;  /* 0x0000001fff457819 */ /* 0x000fe2000001141c */
[----:B------:R-:W-:Y:S01]  /*1690*/  IMAD R30, R82, 0xa, RZ ;  /* 0x0000000a521e7824 */ /* 0x000fe200078e02ff */
[-C--:B------:R-:W-:Y:S01]  /*16a0*/  IADD3 R114, P5, PT, R27, R135.reuse, RZ ;  /* 0x000000871b727210 */ /* 0x080fe20007fbe0ff */
[----:B------:R-:W-:Y:S01]  /*16b0*/  IMAD.X R117, R65, 0x1, R131, P4 ;  /* 0x0000000141757824 */ /* 0x000fe200020e0683 */
[-C--:B------:R-:W-:Y:S01]  /*16c0*/  IADD3 R112, P4, PT, R28, R135.reuse, RZ ;  /* 0x000000871c707210 */ /* 0x080fe20007f9e0ff */
[C---:B------:R-:W-:Y:S01]  /*16d0*/  IMAD R31, R82.reuse, 0xb, RZ ;  /* 0x0000000b521f7824 */ /* 0x040fe200078e02ff */
[----:B------:R-:W-:Y:S01]  /*16e0*/  SHF.R.S32.HI R71, RZ, 0x1f, R29 ;  /* 0x0000001fff477819 */ /* 0x000fe2000001141d */
[--C-:B------:R-:W-:Y:S01]  /*16f0*/  IMAD.X R115, R67, 0x1, R131.reuse, P5 ;  /* 0x0000000143737824 */ /* 0x100fe200028e0683 */
[----:B------:R-:W-:Y:S01]  /*1700*/  SHF.R.S32.HI R73, RZ, 0x1f, R30 ;  /* 0x0000001fff497819 */ /* 0x000fe2000001141e */
[----:B------:R-:W-:Y:S01]  /*1710*/  IMAD.X R113, R69, 0x1, R131, P4 ;  /* 0x0000000145717824 */ /* 0x000fe200020e0683 */
[-C--:B------:R-:W-:Y:S01]  /*1720*/  IADD3 R110, P5, PT, R29, R135.reuse, RZ ;  /* 0x000000871d6e7210 */ /* 0x080fe20007fbe0ff */
[----:B------:R-:W-:Y:S01]  /*1730*/  IMAD R32, R82, 0xc, RZ ;  /* 0x0000000c52207824 */ /* 0x000fe200078e02ff */
        /* <DEDUP_REMOVED lines=15> */
[----:B------:R-:W-:Y:S01]  /*1830*/  IMAD.SHL.U32 R36, R82, 0x10, RZ ;  /* 0x0000001052247824 */ /* 0x000fe200078e00ff */
        /* <DEDUP_REMOVED lines=20> */
[----:B-1----:R-:W-:Y:S01]  /*1980*/  SHF.R.S32.HI R130, RZ, 0x1f, R40 ;  /* 0x0000001fff827819 */ /* 0x002fe20000011428 */
[----:B------:R-:W-:Y:S01]  /*1990*/  IMAD.X R95, R91, 0x1, R131, P4 ;  /* 0x000000015b5f7824 */ /* 0x000fe200020e0683 */
[-C--:B------:R-:W-:Y:S01]  /*19a0*/  IADD3 R92, P5, PT, R39, R135.reuse, RZ ;  /* 0x00000087275c7210 */ /* 0x080fe20007fbe0ff */
[----:B------:R-:W-:Y:S01]  /*19b0*/  IMAD R42, R82, 0x16, RZ ;  /* 0x00000016522a7824 */ /* 0x000fe200078e02ff */
[-C--:B------:R-:W-:Y:S01]  /*19c0*/  IADD3 R90, P4, PT, R40, R135.reuse, RZ ;  /* 0x00000087285a7210 */ /* 0x080fe20007f9e0ff */
[----:B------:R-:W-:Y:S01]  /*19d0*/  IMAD R43, R82, 0x17, RZ ;  /* 0x00000017522b7824 */ /* 0x000fe200078e02ff */
        /* <DEDUP_REMOVED lines=53> */
[C---:B------:R-:W-:Y:S01]  /*1d30*/  VIADD R64, R109.reuse, 0xfffffffb ;  /* 0xfffffffb6d407836 */ /* 0x040fe20000000000 */
[-C--:B------:R-:W-:Y:S01]  /*1d40*/  IADD3 R62, P4, PT, R54, R135.reuse, RZ ;  /* 0x00000087363e7210 */ /* 0x080fe20007f9e0ff */
[----:B------:R-:W-:Y:S01]  /*1d50*/  VIADD R108, R109, 0xfffffffa ;  /* 0xfffffffa6d6c7836 */ /* 0x000fe20000000000 */
[----:B------:R-:W-:Y:S01]  /*1d60*/  SHF.R.S32.HI R133, RZ, 0x1f, R55 ;  /* 0x0000001fff857819 */ /* 0x000fe20000011437 */
[--C-:B------:R-:W-:Y:S01]  /*1d70*/  IMAD.X R61, R65, 0x1, R131.reuse, P5 ;  /* 0x00000001413d7824 */ /* 0x100fe200028e0683 */
[----:B------:R-:W-:Y:S01]  /*1d80*/  IADD3 RZ, P6, PT, R55, R135, RZ ;  /* 0x0000008737ff7210 */ /* 0x000fe20007fde0ff */
[----:B------:R-:W-:Y:S01]  /*1d90*/  IMAD.X R63, R130, 0x1, R131, P4 ;  /* 0x00000001823f7824 */ /* 0x000fe200020e0683 */
[----:B------:R-:W-:-:S02]  /*1da0*/  SHF.R.S32.HI R5, RZ, 0x1f, R82 ;  /* 0x0000001fff057819 */ /* 0x000fc40000011452 */
[----:B------:R-:W-:Y:S01]  /*1db0*/  IADD3 R130, P5, PT, R135, R82, RZ ;  /* 0x0000005287827210 */ /* 0x000fe20007fbe0ff */
[----:B------:R-:W-:Y:S01]  /*1dc0*/  IMAD.X R65, R133, 0x1, R131, P6 ;  /* 0x0000000185417824 */ /* 0x000fe200030e0683 */
[----:B------:R-:W-:Y:S02]  /*1dd0*/  PRMT R193, RZ, 0x7610, R193 ;  /* 0x00007610ffc17816 */ /* 0x000fe400000000c1 */
[----:B------:R-:W-:Y:S01]  /*1de0*/  ISETP.GE.U32.AND P4, PT, R64, 0x7fffffbc, PT ;  /* 0x7fffffbc4000780c */ /* 0x000fe20003f86070 */
[----:B------:R-:W-:Y:S01]  /*1df0*/  IMAD.X R131, R5, 0x1, R131, P5 ;  /* 0x0000000105837824 */ /* 0x000fe200028e0683 */
[----:B------:R-:W-:Y:S01]  /*1e00*/  PRMT R174, RZ, 0x7610, R174 ;  /* 0x00007610ffae7816 */ /* 0x000fe200000000ae */
[----:B------:R-:W-:Y:S01]  /*1e10*/  VIADD R64, R109, 0xfffffff9 ;  /* 0xfffffff96d407836 */ /* 0x000fe20000000000 */
[----:B------:R-:W-:Y:S02]  /*1e20*/  PRMT R179, RZ, 0x7610, R179 ;  /* 0x00007610ffb37816 */ /* 0x000fe400000000b3 */
[----:B------:R-:W3:Y:S01]  /*1e30*/  @!P0 LDG.E.U8 R193, desc[UR26][R130.64] ;  /* 0x0000001a82c18981 */ /* 0x000ee2000c1e1100 */
[----:B------:R-:W-:-:S02]  /*1e40*/  ISETP.GE.U32.AND P5, PT, R108, 0x7fffffbb, PT ;  /* 0x7fffffbb6c00780c */ /* 0x000fc40003fa6070 */
[----:B------:R-:W-:Y:S01]  /*1e50*/  ISETP.GE.U32.AND P0, PT, R64, 0x7fffffba, PT ;  /* 0x7fffffba4000780c */ /* 0x000fe20003f06070 */
[C---:B------:R-:W-:Y:S01]  /*1e60*/  VIADD R64, R109.reuse, 0xfffffff8 ;  /* 0xfffffff86d407836 */ /* 0x040fe20000000000 */
[----:B------:R-:W4:Y:S04]  /*1e70*/  @!P2 LDG.E.U8 R174, desc[UR26][R128.64] ;  /* 0x0000001a80aea981 */ /* 0x000f28000c1e1100 */
[----:B------:R-:W-:Y:S01]  /*1e80*/  ISETP.GE.U32.AND P2, PT, R64, 0x7fffffb9, PT ;  /* 0x7fffffb94000780c */ /* 0x000fe20003f46070 */
[C---:B------:R-:W-:Y:S01]  /*1e90*/  VIADD R64, R109.reuse, 0xfffffff7 ;  /* 0xfffffff76d407836 */ /* 0x040fe20000000000 */
[----:B------:R-:W-:Y:S01]  /*1ea0*/  PRMT R160, RZ, 0x7610, R160 ;  /* 0x00007610ffa07816 */ /* 0x000fe200000000a0 */
[----:B------:R-:W5:Y:S03]  /*1eb0*/  @!P3 LDG.E.U8 R179, desc[UR26][R126.64] ;  /* 0x0000001a7eb3b981 */ /* 0x000f66000c1e1100 */
[----:B------:R-:W-:Y:S01]  /*1ec0*/  ISETP.GE.U32.AND P3, PT, R64, 0x7fffffb8, PT ;  /* 0x7fffffb84000780c */ /* 0x000fe20003f66070 */
[----:B------:R-:W-:Y:S01]  /*1ed0*/  VIADD R64, R109, 0xfffffff6 ;  /* 0xfffffff66d407836 */ /* 0x000fe20000000000 */
[----:B------:R-:W2:Y:S01]  /*1ee0*/  @!P4 LDG.E.U8 R160, desc[UR26][R120.64] ;  /* 0x0000001a78a0c981 */ /* 0x000ea2000c1e1100 */
[----:B------:R-:W-:-:S03]  /*1ef0*/  PRMT R165, RZ, 0x7610, R165 ;  /* 0x00007610ffa57816 */ /* 0x000fc600000000a5 */
[----:B------:R-:W-:Y:S01]  /*1f00*/  ISETP.GE.U32.AND P4, PT, R64, 0x7fffffb7, PT ;  /* 0x7fffffb74000780c */ /* 0x000fe20003f86070 */
[C---:B------:R-:W-:Y:S01]  /*1f10*/  VIADD R64, R109.reuse, 0xfffffff5 ;  /* 0xfffffff56d407836 */ /* 0x040fe20000000000 */
[----:B------:R-:W-:Y:S01]  /*1f20*/  PRMT R144, RZ, 0x7610, R144 ;  /* 0x00007610ff907816 */ /* 0x000fe20000000090 */
[----:B------:R-:W2:Y:S03]  /*1f30*/  @!P5 LDG.E.U8 R165, desc[UR26][R118.64] ;  /* 0x0000001a76a5d981 */ /* 0x000ea6000c1e1100 */
        /* <DEDUP_REMOVED lines=18> */
[----:B------:R1:W2:Y:S01]  /*2060*/  @!P5 LDG.E.U8 R172, desc[UR26][R106.64] ;  /* 0x0000001a6aacd981 */ /* 0x0002a2000c1e1100 */
[----:B------:R-:W-:-:S03]  /*2070*/  PRMT R177, RZ, 0x7610, R177 ;  /* 0x00007610ffb17816 */ /* 0x000fc600000000b1 */
[----:B------:R-:W-:Y:S01]  /*2080*/  ISETP.GE.U32.AND P5, PT, R64, 0x7fffffb1, PT ;  /* 0x7fffffb14000780c */ /* 0x000fe20003fa6070 */
[C---:B------:R-:W-:Y:S01]  /*2090*/  VIADD R64, R109.reuse, 0xffffffec ;  /* 0xffffffec6d407836 */ /* 0x040fe20000000000 */
[----:B------:R-:W-:Y:S01]  /*20a0*/  PRMT R158, RZ, 0x7610, R158 ;  /* 0x00007610ff9e7816 */ /* 0x000fe2000000009e */
[----:B------:R0:W2:Y:S03]  /*20b0*/  @!P0 LDG.E.U8 R177, desc[UR26][R56.64] ;  /* 0x0000001a38b18981 */ /* 0x0000a6000c1e1100 */
[----:B------:R-:W-:Y:S01]  /*20c0*/  ISETP.GE.U32.AND P0, PT, R64, 0x7fffffad, PT ;  /* 0x7fffffad4000780c */ /* 0x000fe20003f06070 */
[C---:B------:R-:W-:Y:S01]  /*20d0*/  VIADD R64, R109.reuse, 0xffffffed ;  /* 0xffffffed6d407836 */ /* 0x040fe20000000000 */
[----:B------:R0:W2:Y:S01]  /*20e0*/  @!P2 LDG.E.U8 R158, desc[UR26][R104.64] ;  /* 0x0000001a689ea981 */ /* 0x0000a2000c1e1100 */
[----:B-1----:R-:W-:-:S03]  /*20f0*/  VIADD R106, R109, 0xffffffef ;  /* 0xffffffef6d6a7836 */ /* 0x002fc60000000000 */
[----:B------:R-:W-:Y:S01]  /*2100*/  ISETP.GE.U32.AND P2, PT, R64, 0x7fffffae, PT ;  /* 0x7fffffae4000780c */ /* 0x000fe20003f46070 */
[C---:B------:R-:W-:Y:S02]  /*2110*/  VIADD R108, R109.reuse, 0xffffffee ;  /* 0xffffffee6d6c7836 */ /* 0x040fe40000000000 */
[C---:B0-----:R-:W-:Y:S01]  /*2120*/  VIADD R57, R109.reuse, 0xffffffe9 ;  /* 0xffffffe96d397836 */ /* 0x041fe20000000000 */
[----:B------:R-:W-:Y:S02]  /*2130*/  SEL R148, RZ, 0x1fffe, P2 ;  /* 0x0001fffeff947807 */ /* 0x000fe40001000000 */
[----:B------:R-:W-:Y:S01]  /*2140*/  ISETP.GE.U32.AND P2, PT, R106, 0x7fffffb0, PT ;  /* 0x7fffffb06a00780c */ /* 0x000fe20003f46070 */
[----:B------:R-:W-:Y:S01]  /*2150*/  VIADD R64, R109, 0xffffffe8 ;  /* 0xffffffe86d407836 */ /* 0x000fe20000000000 */
[----:B------:R-:W-:Y:S02]  /*2160*/  SEL R153, RZ, 0x1, P0 ;  /* 0x00000001ff997807 */ /* 0x000fe40000000000 */
[----:B------:R-:W-:-:S02]  /*2170*/  ISETP.GE.U32.AND P0, PT, R108, 0x7fffffaf, PT ;  /* 0x7fffffaf6c00780c */ /* 0x000fc40003f06070 */
[----:B------:R-:W-:Y:S02]  /*2180*/  SEL R105, RZ, 0x7fff8, P2 ;  /* 0x0007fff8ff697807 */ /* 0x000fe40001000000 */
[----:B------:R-:W-:Y:S01]  /*2190*/  ISETP.GE.U32.AND P2, PT, R57, 0x7fffffaa, PT ;  /* 0x7fffffaa3900780c */ /* 0x000fe20003f46070 */
[C---:B------:R-:W-:Y:S01]  /*21a0*/  VIADD R57, R109.reuse, 0xffffffeb ;  /* 0xffffffeb6d397836 */ /* 0x040fe20000000000 */
[----:B------:R-:W-:Y:S01]  /*21b0*/  SEL R56, RZ, 0x4, P0 ;  /* 0x00000004ff387807 */ /* 0x000fe20000000000 */
[----:B------:R-:W-:Y:S01]  /*21c0*/  VIADD R104, R109, 0xffffffea ;  /* 0xffffffea6d687836 */ /* 0x000fe20000000000 */
[----:B------:R-:W-:Y:S02]  /*21d0*/  ISETP.GE.U32.AND P0, PT, R64, 0x7fffffa9, PT ;  /* 0x7fffffa94000780c */ /* 0x000fe40003f06070 */
[----:B------:R-:W-:Y:S02]  /*21e0*/  SEL R107, RZ, 0x1fffe, P2 ;  /* 0x0001fffeff6b7807 */ /* 0x000fe40001000000 */
[----:B------:R-:W-:Y:S01]  /*21f0*/  ISETP.GE.U32.AND P2, PT, R57, 0x7fffffac, PT ;  /* 0x7fffffac3900780c */ /* 0x000fe20003f46070 */
[C---:B------:R-:W-:Y:S01]  /*2200*/  VIADD R57, R109.reuse, 0xffffffe5 ;  /* 0xffffffe56d397836 */ /* 0x040fe20000000000 */
[----:B------:R-:W-:Y:S01]  /*2210*/  SEL R64, RZ, 0x1, P0 ;  /* 0x00000001ff407807 */ /* 0x000fe20000000000 */
[----:B------:R-:W-:Y:S01]  /*2220*/  VIADD R106, R109, 0xffffffe4 ;  /* 0xffffffe46d6a7836 */ /* 0x000fe20000000000 */
[----:B------:R-:W-:-:S02]  /*2230*/  ISETP.GE.U32.AND P0, PT, R104, 0x7fffffab, PT ;  /* 0x7fffffab6800780c */ /* 0x000fc40003f06070 */
[----:B------:R-:W-:Y:S02]  /*2240*/  SEL R111, RZ, 0x7fff8, P2 ;  /* 0x0007fff8ff6f7807 */ /* 0x000fe40001000000 */
[----:B------:R-:W-:Y:S01]  /*2250*/  ISETP.GE.U32.AND P2, PT, R57, 0x7fffffa6, PT ;  /* 0x7fffffa63900780c */ /* 0x000fe20003f46070 */
[C---:B------:R-:W-:Y:S01]  /*2260*/  VIADD R57, R109.reuse, 0xffffffe1 ;  /* 0xffffffe16d397836 */ /* 0x040fe20000000000 */
[----:B------:R-:W-:Y:S01]  /*2270*/  SEL R104, RZ, 0x4, P0 ;  /* 0x00000004ff687807 */ /* 0x000fe20000000000 */
[C---:B------:R-:W-:Y:S01]  /*2280*/  VIADD R110, R109.reuse, 0xffffffe6 ;  /* 0xffffffe66d6e7836 */ /* 0x040fe20000000000 */
[----:B------:R-:W-:Y:S01]  /*2290*/  ISETP.GE.U32.AND P0, PT, R106, 0x7fffffa5, PT ;  /* 0x7fffffa56a00780c */ /* 0x000fe20003f06070 */
[----:B------:R-:W-:Y:S01]  /*22a0*/  VIADD R108, R109, 0xffffffe7 ;  /* 0xffffffe76d6c7836 */ /* 0x000fe20000000000 */
[----:B------:R-:W-:Y:S02]  /*22b0*/  SEL R113, RZ, 0x1fffe, P2 ;  /* 0x0001fffeff717807 */ /* 0x000fe40001000000 */
[----:B------:R-:W-:-:S02]  /*22c0*/  SEL R106, RZ, 0x1, P0 ;  /* 0x00000001ff6a7807 */ /* 0x000fc40000000000 */
[----:B------:R-:W-:Y:S01]  /*22d0*/  ISETP.GE.U32.AND P6, PT, R57, 0x7fffffa2, PT ;  /* 0x7fffffa23900780c */ /* 0x000fe20003fc6070 */
[C---:B------:R-:W-:Y:S01]  /*22e0*/  VIADD R57, R109.reuse, 0xffffffe3 ;  /* 0xffffffe36d397836 */ /* 0x040fe20000000000 */
[----:B------:R-:W-:Y:S01]  /*22f0*/  ISETP.GE.U32.AND P0, PT, R110, 0x7fffffa7, PT ;  /* 0x7fffffa76e00780c */ /* 0x000fe20003f06070 */
[C---:B------:R-:W-:Y:S01]  /*2300*/  VIADD R110, R109.reuse, 0xffffffe2 ;  /* 0xffffffe26d6e7836 */ /* 0x040fe20000000000 */
[----:B------:R-:W-:Y:S01]  /*2310*/  ISETP.GE.U32.AND P2, PT, R108, 0x7fffffa8, PT ;  /* 0x7fffffa86c00780c */ /* 0x000fe20003f46070 */
[----:B------:R-:W-:Y:S01]  /*2320*/  VIADD R114, R109, 0xffffffcc ;  /* 0xffffffcc6d727836 */ /* 0x000fe20000000000 */
[----:B------:R-:W-:Y:S02]  /*2330*/  SEL R108, RZ, 0x4, P0 ;  /* 0x00000004ff6c7807 */ /* 0x000fe40000000000 */
[----:B------:R-:W-:Y:S02]  /*2340*/  SEL R115, RZ, 0x7fff8, P2 ;  /* 0x0007fff8ff737807 */ /* 0x000fe40001000000 */
[----:B------:R-:W-:Y:S01]  /*2350*/  ISETP.GE.U32.AND P2, PT, R57, 0x7fffffa4, PT ;  /* 0x7fffffa43900780c */ /* 0x000fe20003f46070 */
[C---:B------:R-:W-:Y:S01]  /*2360*/  VIADD R57, R109.reuse, 0xffffffcd ;  /* 0xffffffcd6d397836 */ /* 0x040fe20000000000 */
[----:B------:R-:W-:Y:S01]  /*2370*/  ISETP.GE.U32.AND P0, PT, R110, 0x7fffffa3, PT ;  /* 0x7fffffa36e00780c */ /* 0x000fe20003f06070 */
[----:B------:R-:W-:Y:S01]  /*2380*/  VIADD R116, R109, 0xffffffce ;  /* 0xffffffce6d747836 */ /* 0x000fe20000000000 */
[----:B------:R-:W-:-:S02]  /*2390*/  SEL R117, RZ, 0x7fff8, P2 ;  /* 0x0007fff8ff757807 */ /* 0x000fc40001000000 */
[----:B------:R-:W-:Y:S02]  /*23a0*/  SEL R112, RZ, 0x4, P0 ;  /* 0x00000004ff707807 */ /* 0x000fe40000000000 */
[----:B------:R-:W-:Y:S02]  /*23b0*/  ISETP.GE.U32.AND P0, PT, R114, 0x7fffff8d, PT ;  /* 0x7fffff8d7200780c */ /* 0x000fe40003f06070 */
[----:B------:R-:W-:Y:S01]  /*23c0*/  ISETP.GE.U32.AND P2, PT, R57, 0x7fffff8e, PT ;  /* 0x7fffff8e3900780c */ /* 0x000fe20003f46070 */
[C---:B------:R-:W-:Y:S01]  /*23d0*/  VIADD R57, R109.reuse, 0xffffffcf ;  /* 0xffffffcf6d397836 */ /* 0x040fe20000000000 */
[----:B------:R-:W-:Y:S01]  /*23e0*/  SEL R114, RZ, 0x1, P0 ;  /* 0x00000001ff727807 */ /* 0x000fe20000000000 */
[----:B------:R-:W-:Y:S01]  /*23f0*/  VIADD R118, R109, 0xffffffc8 ;  /* 0xffffffc86d767836 */ /* 0x000fe20000000000 */
[----:B------:R-:W-:Y:S02]  /*2400*/  ISETP.GE.U32.AND P0, PT, R116, 0x7fffff8f, PT ;  /* 0x7fffff8f7400780c */ /* 0x000fe40003f06070 */
[----:B------:R-:W-:-:S02]  /*2410*/  SEL R119, RZ, 0x1fffe, P2 ;  /* 0x0001fffeff777807 */ /* 0x000fc40001000000 */
        /* <DEDUP_REMOVED lines=19> */
[----:B------:R-:W-:-:S02]  /*2550*/  ISETP.GE.U32.AND P2, PT, R57, 0x7fffff86, PT ;  /* 0x7fffff863900780c */ /* 0x000fc40003f46070 */
[----:B------:R-:W-:Y:S02]  /*2560*/  SEL R122, RZ, 0x1, P0 ;  /* 0x00000001ff7a7807 */ /* 0x000fe40000000000 */
[----:B------:R-:W-:Y:S01]  /*2570*/  ISETP.GE.U32.AND P0, PT, R126, 0x7fffff87, PT ;  /* 0x7fffff877e00780c */ /* 0x000fe20003f06070 */
[C---:B------:R-:W-:Y:S01]  /*2580*/  VIADD R126, R109.reuse, 0xffffffc2 ;  /* 0xffffffc26d7e7836 */ /* 0x040fe20000000000 */
[----:B------:R-:W-:Y:S02]  /*2590*/  SEL R131, RZ, 0x1fffe, P2 ;  /* 0x0001fffeff837807 */ /* 0x000fe40001000000 */
[----:B------:R-:W-:Y:S01]  /*25a0*/  ISETP.GE.U32.AND P2, PT, R124, 0x7fffff88, PT ;  /* 0x7fffff887c00780c */ /* 0x000fe20003f46070 */
[C---:B------:R-:W-:Y:S01]  /*25b0*/  VIADD R130, R109.reuse, 0xffffffdc ;  /* 0xffffffdc6d827836 */ /* 0x040fe20000000000 */
[----:B------:R-:W-:Y:S02]  /*25c0*/  SEL R124, RZ, 0x4, P0 ;  /* 0x00000004ff7c7807 */ /* 0x000fe40000000000 */
[----:B------:R-:W-:Y:S01]  /*25d0*/  ISETP.GE.U32.AND P0, PT, R126, 0x7fffff83, PT ;  /* 0x7fffff837e00780c */ /* 0x000fe20003f06070 */
[----:B------:R-:W-:-:S03]  /*25e0*/  VIADD R132, R109, 0xffffffde ;  /* 0xffffffde6d847836 */ /* 0x000fc60000000000 */
[----:B------:R-:W-:Y:S02]  /*25f0*/  SEL R128, RZ, 0x4, P0 ;  /* 0x00000004ff807807 */ /* 0x000fe40000000000 */
[----:B------:R-:W-:Y:S01]  /*2600*/  ISETP.GE.U32.AND P0, PT, R130, 0x7fffff9d, PT ;  /* 0x7fffff9d8200780c */ /* 0x000fe20003f06070 */
[----:B------:R-:W-:-:S03]  /*2610*/  VIADD R134, R109, 0xffffffd8 ;  /* 0xffffffd86d867836 */ /* 0x000fc60000000000 */
[----:B------:R-:W-:Y:S02]  /*2620*/  SEL R130, RZ, 0x1, P0 ;  /* 0x00000001ff827807 */ /* 0x000fe40000000000 */
[----:B------:R-:W-:Y:S01]  /*2630*/  ISETP.GE.U32.AND P0, PT, R132, 0x7fffff9f, PT ;  /* 0x7fffff9f8400780c */ /* 0x000fe20003f06070 */
[----:B------:R-:W-:-:S03]  /*2640*/  VIADD R136, R109, 0xffffffda ;  /* 0xffffffda6d887836 */ /* 0x000fc60000000000 */
[----:B------:R-:W-:Y:S01]  /*2650*/  SEL R132, RZ, 0x4, P0 ;  /* 0x00000004ff847807 */ /* 0x000fe20000000000 */
[C---:B------:R-:W-:Y:S01]  /*2660*/  VIADD R57, R109.reuse, 0xffffffc1 ;  /* 0xffffffc16d397836 */ /* 0x040fe20000000000 */
[----:B------:R-:W-:Y:S01]  /*2670*/  ISETP.GE.U32.AND P0, PT, R134, 0x7fffff99, PT ;  /* 0x7fffff998600780c */ /* 0x000fe20003f06070 */
[----:B------:R-:W-:Y:S01]  /*2680*/  VIADD R138, R109, 0xffffffd4 ;  /* 0xffffffd46d8a7836 */ /* 0x000fe20000000000 */
[----:B------:R-:W-:Y:S02]  /*2690*/  SEL R110, RZ, 0x1fffe, P6 ;  /* 0x0001fffeff6e7807 */ /* 0x000fe40003000000 */
[----:B------:R-:W-:Y:S02]  /*26a0*/  SEL R134, RZ, 0x1, P0 ;  /* 0x00000001ff867807 */ /* 0x000fe40000000000 */
[----:B------:R-:W-:Y:S02]  /*26b0*/  ISETP.GE.U32.AND P0, PT, R136, 0x7fffff9b, PT ;  /* 0x7fffff9b8800780c */ /* 0x000fe40003f06070 */
        /* <DEDUP_REMOVED lines=19> */
[----:B------:R-:W-:Y:S01]  /*27f0*/  VIADD R57, R109, 0xffffffd9 ;  /* 0xffffffd96d397836 */ /* 0x000fe20000000000 */
[----:B------:R-:W-:Y:S02]  /*2800*/  SEL R142, RZ, 0x1, P0 ;  /* 0x00000001ff8e7807 */ /* 0x000fe40000000000 */
[----:B------:R-:W-:Y:S01]  /*2810*/  ISETP.GE.U32.AND P0, PT, R146, 0x7fffffa1, PT ;  /* 0x7fffffa19200780c */ /* 0x000fe20003f06070 */
[----:B------:R-:W-:Y:S01]  /*2820*/  IMAD.IADD R148, R153, 0x1, R148 ;  /* 0x0000000199947824 */ /* 0x000fe200078e0294 */
[----:B------:R-:W-:Y:S02]  /*2830*/  SEL R141, RZ, 0x7fff8, P2 ;  /* 0x0007fff8ff8d7807 */ /* 0x000fe40001000000 */
[----:B------:R-:W-:-:S02]  /*2840*/  SEL R153, RZ, 0x1, P0 ;  /* 0x00000001ff997807 */ /* 0x000fc40000000000 */
[----:B------:R-:W-:Y:S01]  /*2850*/  ISETP.GE.U32.AND P2, PT, R57, 0x7fffff9a, PT ;  /* 0x7fffff9a3900780c */ /* 0x000fe20003f46070 */
[----:B------:R-:W-:Y:S02]  /*2860*/  VIADD R57, R109, 0xffffffdb ;  /* 0xffffffdb6d397836 */ /* 0x000fe40000000000 */
[----:B------:R-:W-:Y:S01]  /*2870*/  IMAD.IADD R64, R64, 0x1, R107 ;  /* 0x0000000140407824 */ /* 0x000fe200078e026b */
[----:B------:R-:W-:Y:S01]  /*2880*/  SEL R143, RZ, 0x1fffe, P2 ;  /* 0x0001fffeff8f7807 */ /* 0x000fe20001000000 */
[----:B------:R-:W-:Y:S01]  /*2890*/  IMAD.IADD R110, R153, 0x1, R110 ;  /* 0x00000001996e7824 */ /* 0x000fe200078e026e */
[----:B------:R-:W-:Y:S01]  /*28a0*/  ISETP.GE.U32.AND P2, PT, R57, 0x7fffff9c, PT ;  /* 0x7fffff9c3900780c */ /* 0x000fe20003f46070 */
[----:B------:R-:W-:Y:S01]  /*28b0*/  VIADD R57, R109, 0xffffffd5 ;  /* 0xffffffd56d397836 */ /* 0x000fe20000000000 */
[----:B------:R-:W-:Y:S01]  /*28c0*/  LOP3.LUT R64, R64, 0x3, RZ, 0xc0, !PT ;  /* 0x0000000340407812 */ /* 0x000fe200078ec0ff */
[----:B------:R-:W-:Y:S01]  /*28d0*/  IMAD.IADD R106, R106, 0x1, R113 ;  /* 0x000000016a6a7824 */ /* 0x000fe200078e0271 */
[----:B------:R-:W-:-:S02]  /*28e0*/  LOP3.LUT R110, R110, 0x3, RZ, 0xc0, !PT ;  /* 0x000000036e6e7812 */ /* 0x000fc400078ec0ff */
[----:B------:R-:W-:Y:S02]  /*28f0*/  SEL R145, RZ, 0x7fff8, P2 ;  /* 0x0007fff8ff917807 */ /* 0x000fe40001000000 */
[----:B------:R-:W-:Y:S02]  /*2900*/  IADD3 R64, PT, PT, R64, R111, R104 ;  /* 0x0000006f40407210 */ /* 0x000fe40007ffe068 */
[----:B------:R-:W-:Y:S01]  /*2910*/  ISETP.GE.U32.AND P2, PT, R57, 0x7fffff96, PT ;  /* 0x7fffff963900780c */ /* 0x000fe20003f46070 */
[----:B------:R-:W-:Y:S01]  /*2920*/  VIADD R57, R109, 0xffffffd7 ;  /* 0xffffffd76d397836 */ /* 0x000fe20000000000 */
[----:B------:R-:W-:Y:S02]  /*2930*/  LOP3.LUT R106, R106, 0x3, RZ, 0xc0, !PT ;  /* 0x000000036a6a7812 */ /* 0x000fe400078ec0ff */
[----:B------:R-:W-:Y:S01]  /*2940*/  IADD3 R110, PT, PT, R110, R117, R112 ;  /* 0x000000756e6e7210 */ /* 0x000fe20007ffe070 */
[----:B------:R-:W-:Y:S01]  /*2950*/  IMAD.SHL.U32 R64, R64, 0x100, RZ ;  /* 0x0000010040407824 */ /* 0x000fe200078e00ff */
[----:B------:R-:W-:-:S02]  /*2960*/  LOP3.LUT R148, R148, 0x3, RZ, 0xc0, !PT ;  /* 0x0000000394947812 */ /* 0x000fc400078ec0ff */
[----:B------:R-:W-:Y:S02]  /*2970*/  SEL R147, RZ, 0x1fffe, P2 ;  /* 0x0001fffeff937807 */ /* 0x000fe40001000000 */
[----:B------:R-:W-:Y:S02]  /*2980*/  IADD3 R108, PT, PT, R106, R115, R108 ;  /* 0x000000736a6c7210 */ /* 0x000fe40007ffe06c */
[----:B------:R-:W-:Y:S02]  /*2990*/  LOP3.LUT R111, R110, 0xf, RZ, 0xc0, !PT ;  /* 0x0000000f6e6f7812 */ /* 0x000fe400078ec0ff */
[----:B------:R-:W-:Y:S01]  /*29a0*/  ISETP.GE.U32.AND P2, PT, R57, 0x7fffff98, PT ;  /* 0x7fffff983900780c */ /* 0x000fe20003f46070 */
[C---:B------:R-:W-:Y:S01]  /*29b0*/  VIADD R57, R109.reuse, 0xffffffd1 ;  /* 0xffffffd16d397836 */ /* 0x040fe20000000000 */
[----:B------:R-:W-:Y:S01]  /*29c0*/  IADD3 R56, PT, PT, R148, R105, R56 ;  /* 0x0000006994387210 */ /* 0x000fe20007ffe038 */
[----:B------:R-:W-:Y:S01]  /*29d0*/  IMAD R108, R108, 0x10, R111 ;  /* 0x000000106c6c7824 */ /* 0x000fe200078e026f */
[----:B------:R-:W-:Y:S01]  /*29e0*/  LOP3.LUT R105, R64, 0xf00, RZ, 0xe2, !PT ;  /* 0x00000f0040697812 */ /* 0x000fe200078ee2ff */
[----:B------:R-:W-:Y:S01]  /*29f0*/  VIADD R150, R109, 0xffffffd2 ;  /* 0xffffffd26d967836 */ /* 0x000fe20000000000 */
[----:B------:R-:W-:-:S02]  /*2a00*/  SEL R126, RZ, 0x1fffe, P6 ;  /* 0x0001fffeff7e7807 */ /* 0x000fc40003000000 */
[----:B------:R-:W-:Y:S01]  /*2a10*/  ISETP.GE.U32.AND P6, PT, R57, 0x7fffff92, PT ;  /* 0x7fffff923900780c */ /* 0x000fe20003fc6070 */
[----:B------:R-:W-:Y:S01]  /*2a20*/  IMAD R56, R56, 0x1000, R105 ;  /* 0x0000100038387824 */ /* 0x000fe200078e0269 */
[----:B------:R-:W-:Y:S01]  /*2a30*/  LOP3.LUT R105, R108, 0xff, RZ, 0xc0, !PT ;  /* 0x000000ff6c697812 */ /* 0x000fe200078ec0ff */
[----:B------:R-:W-:Y:S01]  /*2a40*/  VIADD R57, R109, 0xffffffd3 ;  /* 0xffffffd36d397836 */ /* 0x000fe20000000000 */
[----:B------:R-:W-:Y:S02]  /*2a50*/  SEL R149, RZ, 0x7fff8, P2 ;  /* 0x0007fff8ff957807 */ /* 0x000fe40001000000 */
[----:B------:R-:W-:Y:S02]  /*2a60*/  SEL R151, RZ, 0x1fffe, P6 ;  /* 0x0001fffeff977807 */ /* 0x000fe40003000000 */
[----:B------:R-:W-:Y:S01]  /*2a70*/  ISETP.GE.U32.AND P2, PT, R150, 0x7fffff93, PT ;  /* 0x7fffff939600780c */ /* 0x000fe20003f46070 */
[----:B------:R-:W-:Y:S02]  /*2a80*/  IMAD.IADD R56, R56, 0x1, R105 ;  /* 0x0000000138387824 */ /* 0x000fe400078e0269 */
[----:B------:R-:W-:Y:S01]  /*2a90*/  IMAD.IADD R142, R142, 0x1, R151 ;  /* 0x000000018e8e7824 */ /* 0x000fe200078e0297 */
[----:B------:R-:W-:-:S02]  /*2aa0*/  SEL R146, RZ, 0x4, P2 ;  /* 0x00000004ff927807 */ /* 0x000fc40001000000 */
[----:B------:R-:W-:Y:S01]  /*2ab0*/  ISETP.GE.U32.AND P2, PT, R57, 0x7fffff94, PT ;  /* 0x7fffff943900780c */ /* 0x000fe20003f46070 */
[----:B------:R-:W-:Y:S01]  /*2ac0*/  IMAD.IADD R122, R122, 0x1, R131 ;  /* 0x000000017a7a7824 */ /* 0x000fe200078e0283 */
[----:B------:R-:W-:Y:S02]  /*2ad0*/  LOP3.LUT R56, R56, 0xffff, RZ, 0xc0, !PT ;  /* 0x0000ffff38387812 */ /* 0x000fe400078ec0ff */
[----:B------:R-:W-:Y:S02]  /*2ae0*/  SEL R155, RZ, 0x7fff8, P2 ;  /* 0x0007fff8ff9b7807 */ /* 0x000fe40001000000 */
[----:B------:R-:W-:Y:S02]  /*2af0*/  LOP3.LUT R142, R142, 0x3, RZ, 0xc0, !PT ;  /* 0x000000038e8e7812 */ /* 0x000fe400078ec0ff */
[----:B------:R-:W-:Y:S02]  /*2b00*/  PRMT R163, RZ, 0x7610, R163 ;  /* 0x00007610ffa37816 */ /* 0x000fe400000000a3 */
[----:B------:R-:W-:-:S02]  /*2b10*/  SHF.R.U32.HI R64, RZ, 0xf, R56 ;  /* 0x0000000fff407819 */ /* 0x000fc40000011638 */
[--C-:B------:R-:W-:Y:S02]  /*2b20*/  IADD3 R142, PT, PT, R142, R155, R146.reuse ;  /* 0x0000009b8e8e7210 */ /* 0x100fe40007ffe092 */
[----:B------:R-:W-:Y:S01]  /*2b30*/  LOP3.LUT R122, R122, 0x3, RZ, 0xc0, !PT ;  /* 0x000000037a7a7812 */ /* 0x000fe200078ec0ff */
[----:B------:R-:W2:Y:S01]  /*2b40*/  @!P3 LDG.E.U8 R163, desc[UR26][R156.64] ;  /* 0x0000001a9ca3b981 */ /* 0x000ea2000c1e1100 */
[----:B------:R-:W-:Y:S02]  /*2b50*/  PRMT R146, RZ, 0x7610, R146 ;  /* 0x00007610ff927816 */ /* 0x000fe40000000092 */
[----:B------:R-:W-:Y:S02]  /*2b60*/  LOP3.LUT P3, RZ, R64, 0x1, RZ, 0xc0, !PT ;  /* 0x0000000140ff7812 */ /* 0x000fe4000786c0ff */
[----:B------:R-:W-:Y:S02]  /*2b70*/  SHF.R.U32.HI R64, RZ, 0xe, R56 ;  /* 0x0000000eff407819 */ /* 0x000fe40000011638 */
[----:B------:R-:W-:Y:S01]  /*2b80*/  IADD3 R122, PT, PT, R122, R133, R124 ;  /* 0x000000857a7a7210 */ /* 0x000fe20007ffe07c */
[----:B------:R-:W2:Y:S01]  /*2b90*/  @!P4 LDG.E.U8 R146, desc[UR26][R102.64] ;  /* 0x0000001a6692c981 */ /* 0x000ea2000c1e1100 */
[----:B------:R-:W-:-:S02]  /*2ba0*/  PRMT R133, RZ, 0x7610, R133 ;  /* 0x00007610ff857816 */ /* 0x000fc40000000085 */
[----:B------:R-:W-:Y:S02]  /*2bb0*/  LOP3.LUT P4, RZ, R64, 0x1, RZ, 0xc0, !PT ;  /* 0x0000000140ff7812 */ /* 0x000fe4000788c0ff */
[----:B------:R-:W-:Y:S02]  /*2bc0*/  SHF.R.U32.HI R64, RZ, 0xd, R56 ;  /* 0x0000000dff407819 */ /* 0x000fe40000011638 */
[----:B------:R-:W-:Y:S01]  /*2bd0*/  PRMT R186, RZ, 0x7610, R186 ;  /* 0x00007610ffba7816 */ /* 0x000fe200000000ba */
[----:B------:R-:W2:Y:S01]  /*2be0*/  @!P5 LDG.E.U8 R133, desc[UR26][R100.64] ;  /* 0x0000001a6485d981 */ /* 0x000ea2000c1e1100 */
[----:B------:R-:W-:Y:S02]  /*2bf0*/  LOP3.LUT P5, RZ, R64, 0x1, RZ, 0xc0, !PT ;  /* 0x0000000140ff7812 */ /* 0x000fe400078ac0ff */
[--C-:B------:R-:W-:Y:S02]  /*2c00*/  SHF.R.U32.HI R64, RZ, 0xc, R56.reuse ;  /* 0x0000000cff407819 */ /* 0x100fe40000011638 */
[----:B------:R-:W-:Y:S01]  /*2c10*/  PRMT R189, RZ, 0x7610, R189 ;  /* 0x00007610ffbd7816 */ /* 0x000fe200000000bd */
[----:B------:R0:W2:Y:S01]  /*2c20*/  @P3 LDG.E.U8 R186, desc[UR26][R98.64] ;  /* 0x0000001a62ba3981 */ /* 0x0000a2000c1e1100 */
[----:B------:R-:W-:Y:S01]  /*2c30*/  LOP3.LUT P3, RZ, R64, 0x1, RZ, 0xc0, !PT ;  /* 0x0000000140ff7812 */ /* 0x000fe2000786c0ff */
[----:B------:R-:W-:Y:S01]  /*2c40*/  VIADD R57, R109, 0xffffffc0 ;  /* 0xffffffc06d397836 */ /* 0x000fe20000000000 */
[----:B------:R-:W-:-:S02]  /*2c50*/  SHF.R.U32.HI R64, RZ, 0xb, R56 ;  /* 0x0000000bff407819 */ /* 0x000fc40000011638 */
[----:B------:R-:W-:Y:S01]  /*2c60*/  PRMT R170, RZ, 0x7610, R170 ;  /* 0x00007610ffaa7816 */ /* 0x000fe200000000aa */
[----:B------:R1:W2:Y:S01]  /*2c70*/  @P4 LDG.E.U8 R189, desc[UR26][R96.64] ;  /* 0x0000001a60bd4981 */ /* 0x0002a2000c1e1100 */
[----:B------:R-:W-:Y:S02]  /*2c80*/  LOP3.LUT P4, RZ, R64, 0x1, RZ, 0xc0, !PT ;  /* 0x0000000140ff7812 */ /* 0x000fe4000788c0ff */
[----:B------:R-:W-:Y:S02]  /*2c90*/  SHF.R.U32.HI R64, RZ, 0xa, R56 ;  /* 0x0000000aff407819 */ /* 0x000fe40000011638 */
[----:B------:R-:W-:Y:S01]  /*2ca0*/  ISETP.GE.U32.AND P2, PT, R57, 0x7fffff81, PT ;  /* 0x7fffff813900780c */ /* 0x000fe20003f46070 */
[----:B------:R1:W2:Y:S01]  /*2cb0*/  @P5 LDG.E.U8 R170, desc[UR26][R94.64] ;  /* 0x0000001a5eaa5981 */ /* 0x0002a2000c1e1100 */
[----:B------:R-:W-:Y:S02]  /*2cc0*/  PRMT R175, RZ, 0x7610, R175 ;  /* 0x00007610ffaf7816 */ /* 0x000fe400000000af */
[----:B------:R-:W-:Y:S01]  /*2cd0*/  LOP3.LUT P5, RZ, R64, 0x1, RZ, 0xc0, !PT ;  /* 0x0000000140ff7812 */ /* 0x000fe200078ac0ff */
[----:B------:R-:W-:Y:S01]  /*2ce0*/  IMAD.IADD R138, R138, 0x1, R147 ;  /* 0x000000018a8a7824 */ /* 0x000fe200078e0293 */
[----:B------:R-:W-:-:S02]  /*2cf0*/  SEL R107, RZ, 0x1, P2 ;  /* 0x00000001ff6b7807 */ /* 0x000fc40001000000 */
[----:B0-----:R-:W-:Y:S01]  /*2d00*/  SHF.R.U32.HI R98, RZ, 0x9, R56 ;  /* 0x00000009ff627819 */ /* 0x001fe20000011638 */
[----:B------:R0:W2:Y:S01]  /*2d10*/  @P3 LDG.E.U8 R175, desc[UR26][R92.64] ;  /* 0x0000001a5caf3981 */ /* 0x0000a2000c1e1100 */
[----:B------:R-:W-:Y:S01]  /*2d20*/  PRMT R156, RZ, 0x7610, R156 ;  /* 0x00007610ff9c7816 */ /* 0x000fe2000000009c */
[----:B------:R-:W-:Y:S01]  /*2d30*/  IMAD.IADD R118, R118, 0x1, R127 ;  /* 0x0000000176767824 */ /* 0x000fe200078e027f */
[----:B------:R-:W-:Y:S01]  /*2d40*/  LOP3.LUT P3, RZ, R98, 0x1, RZ, 0xc0, !PT ;  /* 0x0000000162ff7812 */ /* 0x000fe2000786c0ff */
[----:B------:R-:W-:Y:S01]  /*2d50*/  IMAD.IADD R107, R107, 0x1, R126 ;  /* 0x000000016b6b7824 */ /* 0x000fe200078e027e */
[----:B-1----:R-:W-:Y:S01]  /*2d60*/  SHF.R.U32.HI R96, RZ, 0x8, R56 ;  /* 0x00000008ff607819 */ /* 0x002fe20000011638 */
[----:B------:R-:W-:Y:S01]  /*2d70*/  IMAD.IADD R134, R134, 0x1, R143 ;  /* 0x0000000186867824 */ /* 0x000fe200078e028f */
[----:B------:R-:W-:Y:S01]  /*2d80*/  LOP3.LUT R138, R138, 0x3, RZ, 0xc0, !PT ;  /* 0x000000038a8a7812 */ /* 0x000fe200078ec0ff */
[----:B------:R1:W2:Y:S01]  /*2d90*/  @P4 LDG.E.U8 R156, desc[UR26][R90.64] ;  /* 0x0000001a5a9c4981 */ /* 0x0002a2000c1e1100 */
[----:B------:R-:W-:-:S02]  /*2da0*/  PRMT R161, RZ, 0x7610, R161 ;  /* 0x00007610ffa17816 */ /* 0x000fc400000000a1 */
[----:B------:R-:W-:Y:S02]  /*2db0*/  LOP3.LUT P4, RZ, R96, 0x1, RZ, 0xc0, !PT ;  /* 0x0000000160ff7812 */ /* 0x000fe4000788c0ff */
[----:B------:R-:W-:Y:S02]  /*2dc0*/  SHF.R.U32.HI R94, RZ, 0x7, R56 ;  /* 0x00000007ff5e7819 */ /* 0x000fe40000011638 */
[----:B------:R-:W-:Y:S01]  /*2dd0*/  LOP3.LUT R118, R118, 0x3, RZ, 0xc0, !PT ;  /* 0x0000000376767812 */ /* 0x000fe200078ec0ff */
[----:B------:R0:W2:Y:S01]  /*2de0*/  @P5 LDG.E.U8 R161, desc[UR26][R88.64] ;  /* 0x0000001a58a15981 */ /* 0x0000a2000c1e1100 */
[----:B------:R-:W-:Y:S02]  /*2df0*/  LOP3.LUT R107, R107, 0x3, RZ, 0xc0, !PT ;  /* 0x000000036b6b7812 */ /* 0x000fe400078ec0ff */
[----:B------:R-:W-:Y:S02]  /*2e00*/  LOP3.LUT R134, R134, 0x3, RZ, 0xc0, !PT ;  /* 0x0000000386867812 */ /* 0x000fe400078ec0ff */
[----:B------:R-:W-:-:S02]  /*2e10*/  IADD3 R138, PT, PT, R138, R149, R140 ;  /* 0x000000958a8a7210 */ /* 0x000fc40007ffe08c */
[----:B------:R-:W-:Y:S02]  /*2e20*/  PRMT R140, RZ, 0x7610, R140 ;  /* 0x00007610ff8c7816 */ /* 0x000fe4000000008c */
[----:B------:R-:W-:Y:S02]  /*2e30*/  LOP3.LUT R111, R142, 0xf, RZ, 0xc0, !PT ;  /* 0x0000000f8e6f7812 */ /* 0x000fe400078ec0ff */
[----:B------:R-:W-:Y:S01]  /*2e40*/  LOP3.LUT P5, RZ, R94, 0x1, RZ, 0xc0, !PT ;  /* 0x000000015eff7812 */ /* 0x000fe200078ac0ff */
[----:B------:R-:W-:Y:S01]  /*2e50*/  IMAD.IADD R114, R114, 0x1, R119 ;  /* 0x0000000172727824 */ /* 0x000fe200078e0277 */
[----:B------:R-:W-:Y:S01]  /*2e60*/  IADD3 R118, PT, PT, R118, R129, R120 ;  /* 0x0000008176767210 */ /* 0x000fe20007ffe078 */
[----:B------:R-:W-:Y:S01]  /*2e70*/  IMAD.IADD R130, R130, 0x1, R139 ;  /* 0x0000000182827824 */ /* 0x000fe200078e028b */
[----:B------:R-:W-:Y:S01]  /*2e80*/  IADD3 R107, PT, PT, R107, R137, R128 ;  /* 0x000000896b6b7210 */ /* 0x000fe20007ffe080 */
[----:B------:R1:W2:Y:S01]  /*2e90*/  @P3 LDG.E.U8 R140, desc[UR26][R86.64] ;  /* 0x0000001a568c3981 */ /* 0x0002a2000c1e1100 */
[----:B------:R-:W-:-:S02]  /*2ea0*/  IADD3 R134, PT, PT, R134, R145, R136 ;  /* 0x0000009186867210 */ /* 0x000fc40007ffe088 */
[--C-:B0-----:R-:W-:Y:S02]  /*2eb0*/  SHF.R.U32.HI R92, RZ, 0x6, R56.reuse ;  /* 0x00000006ff5c7819 */ /* 0x101fe40000011638 */
[----:B------:R-:W-:Y:S01]  /*2ec0*/  PRMT R131, RZ, 0x7610, R131 ;  /* 0x00007610ff837816 */ /* 0x000fe20000000083 */
[----:B------:R-:W-:Y:S01]  /*2ed0*/  IMAD R138, R138, 0x10, R111 ;  /* 0x000000108a8a7824 */ /* 0x000fe200078e026f */
[----:B------:R-:W-:Y:S01]  /*2ee0*/  LOP3.LUT R107, R107, 0xf, RZ, 0xc0, !PT ;  /* 0x0000000f6b6b7812 */ /* 0x000fe200078ec0ff */
[----:B------:R-:W-:Y:S01]  /*2ef0*/  IMAD.SHL.U32 R118, R118, 0x100, RZ ;  /* 0x0000010076767824 */ /* 0x000fe200078e00ff */
[----:B------:R-:W-:Y:S01]  /*2f00*/  LOP3.LUT P3, RZ, R92, 0x1, RZ, 0xc0, !PT ;  /* 0x000000015cff7812 */ /* 0x000fe2000786c0ff */
[----:B------:R-:W-:Y:S01]  /*2f10*/  IMAD.SHL.U32 R111, R134, 0x100, RZ ;  /* 0x00000100866f7824 */ /* 0x000fe200078e00ff */
[----:B-1----:R-:W-:Y:S01]  /*2f20*/  SHF.R.U32.HI R90, RZ, 0x5, R56 ;  /* 0x00000005ff5a7819 */ /* 0x002fe20000011638 */
[----:B------:R0:W2:Y:S01]  /*2f30*/  @P4 LDG.E.U8 R131, desc[UR26][R84.64] ;  /* 0x0000001a54834981 */ /* 0x0000a2000c1e1100 */
[----:B------:R-:W-:-:S02]  /*2f40*/  LOP3.LUT R114, R114, 0x3, RZ, 0xc0, !PT ;  /* 0x0000000372727812 */ /* 0x000fc400078ec0ff */
[----:B------:R-:W-:Y:S02]  /*2f50*/  LOP3.LUT R130, R130, 0x3, RZ, 0xc0, !PT ;  /* 0x0000000382827812 */ /* 0x000fe400078ec0ff */
[----:B------:R-:W-:Y:S01]  /*2f60*/  PRMT R184, RZ, 0x7610, R184 ;  /* 0x00007610ffb87816 */ /* 0x000fe200000000b8 */
[----:B------:R-:W-:Y:S01]  /*2f70*/  IMAD R107, R122, 0x10, R107 ;  /* 0x000000107a6b7824 */ /* 0x000fe200078e026b */
[----:B------:R-:W-:Y:S02]  /*2f80*/  LOP3.LUT P4, RZ, R90, 0x1, RZ, 0xc0, !PT ;  /* 0x000000015aff7812 */ /* 0x000fe4000788c0ff */
[----:B------:R-:W-:Y:S02]  /*2f90*/  SHF.R.U32.HI R88, RZ, 0x4, R56 ;  /* 0x00000004ff587819 */ /* 0x000fe40000011638 */
[----:B------:R-:W-:Y:S01]  /*2fa0*/  IADD3 R116, PT, PT, R114, R121, R116 ;  /* 0x0000007972747210 */ /* 0x000fe20007ffe074 */
[----:B------:R-:W2:Y:S01]  /*2fb0*/  @P5 LDG.E.U8 R184, desc[UR26][R80.64] ;  /* 0x0000001a50b85981 */ /* 0x000ea2000c1e1100 */
[----:B------:R-:W-:-:S02]  /*2fc0*/  IADD3 R132, PT, PT, R130, R141, R132 ;  /* 0x0000008d82847210 */ /* 0x000fc40007ffe084 */
[----:B------:R-:W-:Y:S02]  /*2fd0*/  LOP3.LUT R105, R118, 0xf00, RZ, 0xe2, !PT ;  /* 0x00000f0076697812 */ /* 0x000fe400078ee2ff */
[----:B------:R-:W-:Y:S02]  /*2fe0*/  LOP3.LUT R111, R111, 0xf00, RZ, 0xe2, !PT ;  /* 0x00000f006f6f7812 */ /* 0x000fe400078ee2ff */
[----:B------:R-:W-:Y:S02]  /*2ff0*/  PRMT R187, RZ, 0x7610, R187 ;  /* 0x00007610ffbb7816 */ /* 0x000fe400000000bb */
[----:B------:R-:W-:Y:S01]  /*3000*/  LOP3.LUT P5, RZ, R88, 0x1, RZ, 0xc0, !PT ;  /* 0x0000000158ff7812 */ /* 0x000fe200078ac0ff */
[----:B------:R-:W-:Y:S01]  /*3010*/  IMAD R105, R116, 0x1000, R105 ;  /* 0x0000100074697824 */ /* 0x000fe200078e0269 */
[----:B------:R-:W-:Y:S01]  /*3020*/  LOP3.LUT R64, R107, 0xff, RZ, 0xc0, !PT ;  /* 0x000000ff6b407812 */ /* 0x000fe200078ec0ff */
[----:B------:R-:W-:Y:S01]  /*3030*/  IMAD R111, R132, 0x1000, R111 ;  /* 0x00001000846f7824 */ /* 0x000fe200078e026f */
[----:B------:R-:W-:Y:S01]  /*3040*/  LOP3.LUT R138, R138, 0xff, RZ, 0xc0, !PT ;  /* 0x000000ff8a8a7812 */ /* 0x000fe200078ec0ff */
[----:B------:R-:W2:Y:S01]  /*3050*/  @P3 LDG.E.U8 R187, desc[UR26][R78.64] ;  /* 0x0000001a4ebb3981 */ /* 0x000ea2000c1e1100 */
[----:B------:R-:W-:-:S02]  /*3060*/  SHF.R.U32.HI R86, RZ, 0x3, R56 ;  /* 0x00000003ff567819 */ /* 0x000fc40000011638 */
[----:B------:R-:W-:Y:S01]  /*3070*/  PRMT R168, RZ, 0x7610, R168 ;  /* 0x00007610ffa87816 */ /* 0x000fe200000000a8 */
[----:B------:R-:W-:Y:S01]  /*3080*/  IMAD.IADD R64, R105, 0x1, R64 ;  /* 0x0000000169407824 */ /* 0x000fe200078e0240 */
[----:B------:R-:W-:Y:S01]  /*3090*/  LOP3.LUT P3, RZ, R86, 0x1, RZ, 0xc0, !PT ;  /* 0x0000000156ff7812 */ /* 0x000fe2000786c0ff */
[----:B------:R-:W-:Y:S01]  /*30a0*/  IMAD.IADD R111, R111, 0x1, R138 ;  /* 0x000000016f6f7824 */ /* 0x000fe200078e028a */
[--C-:B0-----:R-:W-:Y:S02]  /*30b0*/  SHF.R.U32.HI R84, RZ, 0x2, R56.reuse ;  /* 0x00000002ff547819 */ /* 0x101fe40000011638 */
[----:B------:R-:W-:Y:S01]  /*30c0*/  PRMT R173, RZ, 0x7610, R173 ;  /* 0x00007610ffad7816 */ /* 0x000fe200000000ad */
[----:B------:R-:W2:Y:S01]  /*30d0*/  @P4 LDG.E.U8 R168, desc[UR26][R76.64] ;  /* 0x0000001a4ca84981 */ /* 0x000ea2000c1e1100 */
[----:B------:R-:W-:Y:S02]  /*30e0*/  LOP3.LUT P4, RZ, R84, 0x1, RZ, 0xc0, !PT ;  /* 0x0000000154ff7812 */ /* 0x000fe4000788c0ff */
[----:B------:R-:W-:-:S02]  /*30f0*/  SHF.R.U32.HI R56, RZ, 0x1, R56 ;  /* 0x00000001ff387819 */ /* 0x000fc40000011638 */
[----:B------:R-:W-:Y:S01]  /*3100*/  PRMT R110, R64, 0x5410, R111 ;  /* 0x00005410406e7816 */ /* 0x000fe2000000006f */
[----:B------:R-:W2:Y:S01]  /*3110*/  @P5 LDG.E.U8 R173, desc[UR26][R74.64] ;  /* 0x0000001a4aad5981 */ /* 0x000ea2000c1e1100 */
[----:B------:R-:W-:Y:S02]  /*3120*/  PRMT R154, RZ, 0x7610, R154 ;  /* 0x00007610ff9a7816 */ /* 0x000fe4000000009a */
[----:B------:R-:W-:Y:S02]  /*3130*/  LOP3.LUT P5, RZ, R56, 0x1, RZ, 0xc0, !PT ;  /* 0x0000000138ff7812 */ /* 0x000fe400078ac0ff */
[----:B------:R-:W-:Y:S02]  /*3140*/  SHF.R.U64 R56, R110, 0x1f, RZ ;  /* 0x0000001f6e387819 */ /* 0x000fe400000012ff */
[----:B------:R-:W-:Y:S01]  /*3150*/  PRMT R159, RZ, 0x7610, R159 ;  /* 0x00007610ff9f7816 */ /* 0x000fe2000000009f */
[----:B------:R-:W2:Y:S01]  /*3160*/  @P3 LDG.E.U8 R154, desc[UR26][R72.64] ;  /* 0x0000001a489a3981 */ /* 0x000ea2000c1e1100 */
[----:B------:R-:W-:-:S02]  /*3170*/  LOP3.LUT P3, RZ, R56, 0x1, RZ, 0xc0, !PT ;  /* 0x0000000138ff7812 */ /* 0x000fc4000786c0ff */
[----:B------:R-:W-:Y:S02]  /*3180*/  SHF.R.U64 R56, R110, 0x1e, RZ ;  /* 0x0000001e6e387819 */ /* 0x000fe400000012ff */
[----:B------:R-:W-:Y:S01]  /*3190*/  PRMT R142, RZ, 0x7610, R142 ;  /* 0x00007610ff8e7816 */ /* 0x000fe2000000008e */
[----:B------:R-:W2:Y:S01]  /*31a0*/  @P4 LDG.E.U8 R159, desc[UR26][R70.64] ;  /* 0x0000001a469f4981 */ /* 0x000ea2000c1e1100 */
[----:B------:R-:W-:Y:S02]  /*31b0*/  LOP3.LUT P4, RZ, R56, 0x1, RZ, 0xc0, !PT ;  /* 0x0000000138ff7812 */ /* 0x000fe4000788c0ff */
[----:B------:R-:W-:Y:S02]  /*31c0*/  SHF.R.U64 R56, R110, 0x1d, RZ ;  /* 0x0000001d6e387819 */ /* 0x000fe400000012ff */
[----:B------:R-:W-:Y:S01]  /*31d0*/  PRMT R129, RZ, 0x7610, R129 ;  /* 0x00007610ff817816 */ /* 0x000fe20000000081 */
[----:B------:R-:W2:Y:S01]  /*31e0*/  @P5 LDG.E.U8 R142, desc[UR26][R68.64] ;  /* 0x0000001a448e5981 */ /* 0x000ea2000c1e1100 */
[----:B------:R-:W-:-:S02]  /*31f0*/  LOP3.LUT P5, RZ, R56, 0x1, RZ, 0xc0, !PT ;  /* 0x0000000138ff7812 */ /* 0x000fc400078ac0ff */
[----:B------:R-:W-:Y:S02]  /*3200*/  SHF.R.U64 R56, R110, 0x1c, RZ ;  /* 0x0000001c6e387819 */ /* 0x000fe400000012ff */
[----:B------:R-:W-:Y:S01]  /*3210*/  PRMT R182, RZ, 0x7610, R182 ;  /* 0x00007610ffb67816 */ /* 0x000fe200000000b6 */
[----:B------:R0:W2:Y:S01]  /*3220*/  @!P0 LDG.E.U8 R129, desc[UR26][R58.64] ;  /* 0x0000001a3a818981 */ /* 0x0000a2000c1e1100 */
[----:B------:R-:W-:Y:S02]  /*3230*/  PRMT R185, RZ, 0x7610, R185 ;  /* 0x00007610ffb97816 */ /* 0x000fe400000000b9 */
[----:B------:R-:W-:Y:S02]  /*3240*/  LOP3.LUT P0, RZ, R56, 0x1, RZ, 0xc0, !PT ;  /* 0x0000000138ff7812 */ /* 0x000fe4000780c0ff */
[----:B------:R-:W-:Y:S01]  /*3250*/  SHF.R.U64 R56, R110, 0xf, RZ ;  /* 0x0000000f6e387819 */ /* 0x000fe200000012ff */
[----:B------:R-:W2:Y:S03]  /*3260*/  @P3 LDG.E.U8 R182, desc[UR26][R66.64] ;  /* 0x0000001a42b63981 */ /* 0x000ea6000c1e1100 */
[----:B------:R-:W-:Y:S01]  /*3270*/  LOP3.LUT P3, RZ, R56, 0x1, RZ, 0xc0, !PT ;  /* 0x0000000138ff7812 */ /* 0x000fe2000786c0ff */
[----:B------:R1:W2:Y:S01]  /*3280*/  @P4 LDG.E.U8 R185, desc[UR26][R60.64] ;  /* 0x0000001a3cb94981 */ /* 0x0002a2000c1e1100 */
[----:B------:R-:W-:Y:S01]  /*3290*/  IMAD R56, R82, 0x30, RZ ;  /* 0x0000003052387824 */ /* 0x000fe200078e02ff */
[----:B------:R-:W-:-:S02]  /*32a0*/  IADD3 R116, P4, PT, R123, UR20, RZ ;  /* 0x000000147b747c10 */ /* 0x000fc4000ff9e0ff */
[----:B------:R-:W-:Y:S02]  /*32b0*/  PRMT R166, RZ, 0x7610, R166 ;  /* 0x00007610ffa67816 */ /* 0x000fe400000000a6 */
[----:B------:R-:W-:Y:S02]  /*32c0*/  IADD3.X R117, PT, PT, R125, UR21, RZ, P4, !PT ;  /* 0x000000157d757c10 */ /* 0x000fe4000a7fe4ff */
[----:B0-----:R-:W-:Y:S02]  /*32d0*/  SHF.R.S32.HI R58, RZ, 0x1f, R56 ;  /* 0x0000001fff3a7819 */ /* 0x001fe40000011438 */
[----:B------:R-:W-:Y:S01]  /*32e0*/  IADD3 R72, P4, PT, R56, R116, RZ ;  /* 0x0000007438487210 */ /* 0x000fe20007f9e0ff */
[----:B------:R0:W2:Y:S01]  /*32f0*/  @P5 LDG.E.U8 R166, desc[UR26][R62.64] ;  /* 0x0000001a3ea65981 */ /* 0x0000a2000c1e1100 */
[C---:B------:R-:W-:Y:S02]  /*3300*/  SHF.R.U64 R64, R110.reuse, 0x1b, RZ ;  /* 0x0000001b6e407819 */ /* 0x040fe400000012ff */
[----:B------:R-:W-:Y:S01]  /*3310*/  SHF.R.U64 R59, R110, 0x7, RZ ;  /* 0x000000076e3b7819 */ /* 0x000fe200000012ff */
[----:B------:R-:W-:Y:S01]  /*3320*/  IMAD.X R73, R58, 0x1, R117, P4 ;  /* 0x000000013a497824 */ /* 0x000fe200020e0675 */
[----:B------:R-:W-:Y:S01]  /*3330*/  PRMT R176, RZ, 0x7610, R176 ;  /* 0x00007610ffb07816 */ /* 0x000fe200000000b0 */
[----:B-1----:R-:W-:Y:S01]  /*3340*/  IMAD R60, R82, 0x24, RZ ;  /* 0x00000024523c7824 */ /* 0x002fe200078e02ff */
[----:B------:R-:W-:Y:S01]  /*3350*/  LOP3.LUT P4, RZ, R64, 0x1, RZ, 0xc0, !PT ;  /* 0x0000000140ff7812 */ /* 0x000fe2000788c0ff */
[----:B------:R-:W-:Y:S01]  /*3360*/  IMAD.IADD R64, R55, 0x1, R116 ;  /* 0x0000000137407824 */ /* 0x000fe200078e0274 */
[----:B------:R-:W-:-:S02]  /*3370*/  PRMT R121, RZ, 0x7610, R121 ;  /* 0x00007610ff797816 */ /* 0x000fc40000000079 */
[----:B------:R-:W-:Y:S01]  /*3380*/  LOP3.LUT P5, RZ, R59, 0x1, RZ, 0xc0, !PT ;  /* 0x000000013bff7812 */ /* 0x000fe200078ac0ff */
[----:B------:R-:W-:Y:S01]  /*3390*/  IMAD R59, R82, 0x38, RZ ;  /* 0x00000038523b7824 */ /* 0x000fe200078e02ff */
[----:B------:R-:W2:Y:S01]  /*33a0*/  @P3 LDG.E.U8 R176, desc[UR26][R72.64] ;  /* 0x0000001a48b03981 */ /* 0x000ea2000c1e1100 */
[----:B0-----:R-:W-:Y:S02]  /*33b0*/  SHF.R.S32.HI R62, RZ, 0x1f, R60 ;  /* 0x0000001fff3e7819 */ /* 0x001fe4000001143c */
[-C--:B------:R-:W-:Y:S01]  /*33c0*/  IADD3 R70, P3, PT, R60, R116.reuse, RZ ;  /* 0x000000743c467210 */ /* 0x080fe20007f7e0ff */
[----:B------:R0:W2:Y:S01]  /*33d0*/  @P0 LDG.E.U8 R121, desc[UR26][R64.64] ;  /* 0x0000001a40790981 */ /* 0x0000a2000c1e1100 */
[----:B------:R-:W-:Y:S02]  /*33e0*/  SHF.R.S32.HI R61, RZ, 0x1f, R59 ;  /* 0x0000001fff3d7819 */ /* 0x000fe4000001143b */
[----:B------:R-:W-:Y:S02]  /*33f0*/  IADD3 R68, P0, PT, R59, R116, RZ ;  /* 0x000000743b447210 */ /* 0x000fe40007f1e0ff */
[----:B------:R-:W-:Y:S01]  /*3400*/  SHF.R.U64 R63, R110, 0x14, RZ ;  /* 0x000000146e3f7819 */ /* 0x000fe200000012ff */
[--C-:B------:R-:W-:Y:S01]  /*3410*/  IMAD.X R71, R62, 0x1, R117.reuse, P3 ;  /* 0x000000013e477824 */ /* 0x100fe200018e0675 */
[----:B------:R-:W-:Y:S01]  /*3420*/  PRMT R118, RZ, 0x7610, R118 ;  /* 0x00007610ff767816 */ /* 0x000fe20000000076 */
[----:B------:R-:W-:Y:S01]  /*3430*/  IMAD.X R69, R61, 0x1, R117, P0 ;  /* 0x000000013d457824 */ /* 0x000fe200000e0675 */
[----:B------:R-:W-:Y:S01]  /*3440*/  LOP3.LUT P3, RZ, R63, 0x1, RZ, 0xc0, !PT ;  /* 0x000000013fff7812 */ /* 0x000fe2000786c0ff */
[C---:B------:R-:W-:Y:S01]  /*3450*/  IMAD R63, R82.reuse, 0x25, RZ ;  /* 0x00000025523f7824 */ /* 0x040fe200078e02ff */
[----:B------:R-:W-:Y:S01]  /*3460*/  PRMT R122, RZ, 0x7610, R122 ;  /* 0x00007610ff7a7816 */ /* 0x000fe2000000007a */
[----:B0-----:R-:W-:Y:S01]  /*3470*/  IMAD R64, R82, 0x2b, RZ ;  /* 0x0000002b52407824 */ /* 0x001fe200078e02ff */
[----:B------:R-:W-:Y:S01]  /*3480*/  SHF.R.U64 R66, R110, 0x1a, RZ ;  /* 0x0000001a6e427819 */ /* 0x000fe200000012ff */
[----:B------:R0:W2:Y:S01]  /*3490*/  @P5 LDG.E.U8 R118, desc[UR26][R68.64] ;  /* 0x0000001a44765981 */ /* 0x0000a2000c1e1100 */
[----:B------:R-:W-:-:S02]  /*34a0*/  SHF.R.S32.HI R65, RZ, 0x1f, R63 ;  /* 0x0000001fff417819 */ /* 0x000fc4000001143f */
[----:B------:R-:W-:Y:S01]  /*34b0*/  LOP3.LUT P0, RZ, R66, 0x1, RZ, 0xc0, !PT ;  /* 0x0000000142ff7812 */ /* 0x000fe2000780c0ff */
[----:B------:R1:W2:Y:S01]  /*34c0*/  @P4 LDG.E.U8 R122, desc[UR26][R70.64] ;  /* 0x0000001a467a4981 */ /* 0x0002a2000c1e1100 */
[-C--:B------:R-:W-:Y:S02]  /*34d0*/  IADD3 R74, P5, PT, R63, R116.reuse, RZ ;  /* 0x000000743f4a7210 */ /* 0x080fe40007fbe0ff */
[----:B------:R-:W-:Y:S02]  /*34e0*/  SHF.R.S32.HI R66, RZ, 0x1f, R64 ;  /* 0x0000001fff427819 */ /* 0x000fe40000011440 */
[----:B------:R-:W-:Y:S02]  /*34f0*/  SHF.R.U64 R73, R110, 0x13, RZ ;  /* 0x000000136e497819 */ /* 0x000fe400000012ff */
[----:B------:R-:W-:Y:S01]  /*3500*/  IADD3 R72, P4, PT, R64, R116, RZ ;  /* 0x0000007440487210 */ /* 0x000fe20007f9e0ff */
[----:B------:R-:W-:Y:S01]  /*3510*/  IMAD.X R75, R65, 0x1, R117, P5 ;  /* 0x00000001414b7824 */ /* 0x000fe200028e0675 */
[----:B------:R-:W-:-:S02]  /*3520*/  SHF.R.U64 R67, R110, 0x12, RZ ;  /* 0x000000126e437819 */ /* 0x000fc400000012ff */
[----:B------:R-:W-:Y:S01]  /*3530*/  LOP3.LUT P5, RZ, R73, 0x1, RZ, 0xc0, !PT ;  /* 0x0000000149ff7812 */ /* 0x000fe200078ac0ff */
[----:B------:R-:W-:Y:S01]  /*3540*/  IMAD.X R73, R66, 0x1, R117, P4 ;  /* 0x0000000142497824 */ /* 0x000fe200020e0675 */
[----:B------:R-:W-:Y:S02]  /*3550*/  PRMT R151, RZ, 0x7610, R151 ;  /* 0x00007610ff977816 */ /* 0x000fe40000000097 */
[----:B------:R-:W-:Y:S01]  /*3560*/  LOP3.LUT P4, RZ, R67, 0x1, RZ, 0xc0, !PT ;  /* 0x0000000143ff7812 */ /* 0x000fe2000788c0ff */
[C---:B------:R-:W-:Y:S01]  /*3570*/  IMAD R67, R82.reuse, 0x2c, RZ ;  /* 0x0000002c52437824 */ /* 0x040fe200078e02ff */
[----:B------:R-:W-:Y:S01]  /*3580*/  PRMT R169, RZ, 0x7610, R169 ;  /* 0x00007610ffa97816 */ /* 0x000fe200000000a9 */
[----:B0-----:R-:W-:Y:S01]  /*3590*/  IMAD R68, R82, 0x2d, RZ ;  /* 0x0000002d52447824 */ /* 0x001fe200078e02ff */
[----:B------:R-:W2:Y:S02]  /*35a0*/  @P0 LDG.E.U8 R151, desc[UR26][R74.64] ;  /* 0x0000001a4a970981 */ /* 0x000ea4000c1e1100 */
[----:B------:R-:W-:-:S02]  /*35b0*/  SHF.R.S32.HI R69, RZ, 0x1f, R67 ;  /* 0x0000001fff457819 */ /* 0x000fc40000011443 */
[-C--:B------:R-:W-:Y:S01]  /*35c0*/  IADD3 R78, P0, PT, R67, R116.reuse, RZ ;  /* 0x00000074434e7210 */ /* 0x080fe20007f1e0ff */
[----:B------:R0:W2:Y:S01]  /*35d0*/  @P3 LDG.E.U8 R169, desc[UR26][R72.64] ;  /* 0x0000001a48a93981 */ /* 0x0000a2000c1e1100 */
[----:B-1----:R-:W-:Y:S02]  /*35e0*/  SHF.R.S32.HI R70, RZ, 0x1f, R68 ;  /* 0x0000001fff467819 */ /* 0x002fe40000011444 */
[----:B------:R-:W-:Y:S02]  /*35f0*/  SHF.R.U64 R77, R110, 0x11, RZ ;  /* 0x000000116e4d7819 */ /* 0x000fe400000012ff */
[----:B------:R-:W-:Y:S01]  /*3600*/  IADD3 R76, P3, PT, R68, R116, RZ ;  /* 0x00000074444c7210 */ /* 0x000fe20007f7e0ff */
[--C-:B------:R-:W-:Y:S01]  /*3610*/  IMAD.X R79, R69, 0x1, R117.reuse, P0 ;  /* 0x00000001454f7824 */ /* 0x100fe200000e0675 */
[----:B------:R-:W-:Y:S02]  /*3620*/  SHF.R.U64 R71, R110, 0x10, RZ ;  /* 0x000000106e477819 */ /* 0x000fe400000012ff */
[----:B------:R-:W-:Y:S01]  /*3630*/  LOP3.LUT P0, RZ, R77, 0x1, RZ, 0xc0, !PT ;  /* 0x000000014dff7812 */ /* 0x000fe2000780c0ff */
[----:B------:R-:W-:Y:S01]  /*3640*/  IMAD.X R77, R70, 0x1, R117, P3 ;  /* 0x00000001464d7824 */ /* 0x000fe200018e0675 */
[----:B------:R-:W-:-:S02]  /*3650*/  PRMT R153, RZ, 0x7610, R153 ;  /* 0x00007610ff997816 */ /* 0x000fc40000000099 */
[----:B------:R-:W-:Y:S01]  /*3660*/  LOP3.LUT P3, RZ, R71, 0x1, RZ, 0xc0, !PT ;  /* 0x0000000147ff7812 */ /* 0x000fe2000786c0ff */
[C---:B------:R-:W-:Y:S02]  /*3670*/  IMAD R71, R82.reuse, 0x2e, RZ ;  /* 0x0000002e52477824 */ /* 0x040fe400078e02ff */
[----:B0-----:R-:W-:Y:S01]  /*3680*/  IMAD R72, R82, 0x2f, RZ ;  /* 0x0000002f52487824 */ /* 0x001fe200078e02ff */
[----:B------:R0:W3:Y:S01]  /*3690*/  @P4 LDG.E.U8 R153, desc[UR26][R76.64] ;  /* 0x0000001a4c994981 */ /* 0x0000e2000c1e1100 */
[----:B------:R-:W-:Y:S02]  /*36a0*/  PRMT R150, RZ, 0x7610, R150 ;  /* 0x00007610ff967816 */ /* 0x000fe40000000096 */
[----:B------:R-:W-:Y:S02]  /*36b0*/  SHF.R.S32.HI R73, RZ, 0x1f, R71 ;  /* 0x0000001fff497819 */ /* 0x000fe40000011447 */
[----:B------:R-:W-:Y:S02]  /*36c0*/  IADD3 R84, P4, PT, R71, R116, RZ ;  /* 0x0000007447547210 */ /* 0x000fe40007f9e0ff */
[----:B------:R-:W-:Y:S01]  /*36d0*/  SHF.R.U64 R75, R110, 0xe, RZ ;  /* 0x0000000e6e4b7819 */ /* 0x000fe200000012ff */
[----:B------:R1:W3:Y:S01]  /*36e0*/  @P5 LDG.E.U8 R150, desc[UR26][R78.64] ;  /* 0x0000001a4e965981 */ /* 0x0002e2000c1e1100 */
[----:B------:R-:W-:-:S02]  /*36f0*/  SHF.R.S32.HI R74, RZ, 0x1f, R72 ;  /* 0x0000001fff4a7819 */ /* 0x000fc40000011448 */
[----:B------:R-:W-:Y:S02]  /*3700*/  SHF.R.U64 R81, R110, 0x17, RZ ;  /* 0x000000176e517819 */ /* 0x000fe400000012ff */
[----:B------:R-:W-:Y:S01]  /*3710*/  IADD3 R80, P6, PT, R72, R116, RZ ;  /* 0x0000007448507210 */ /* 0x000fe20007fde0ff */
[--C-:B------:R-:W-:Y:S01]  /*3720*/  IMAD.X R85, R73, 0x1, R117.reuse, P4 ;  /* 0x0000000149557824 */ /* 0x100fe200020e0675 */
[----:B------:R-:W-:Y:S02]  /*3730*/  PRMT R124, RZ, 0x7610, R124 ;  /* 0x00007610ff7c7816 */ /* 0x000fe4000000007c */
[----:B------:R-:W-:Y:S01]  /*3740*/  LOP3.LUT P4, RZ, R75, 0x1, RZ, 0xc0, !PT ;  /* 0x000000014bff7812 */ /* 0x000fe2000788c0ff */
[----:B------:R-:W-:Y:S01]  /*3750*/  IMAD R75, R82, 0x28, RZ ;  /* 0x00000028524b7824 */ /* 0x000fe200078e02ff */
[----:B------:R-:W-:Y:S01]  /*3760*/  LOP3.LUT P5, RZ, R81, 0x1, RZ, 0xc0, !PT ;  /* 0x0000000151ff7812 */ /* 0x000fe200078ac0ff */
[----:B------:R-:W-:Y:S01]  /*3770*/  IMAD.X R81, R74, 0x1, R117, P6 ;  /* 0x000000014a517824 */ /* 0x000fe200030e0675 */
[----:B------:R-:W-:Y:S01]  /*3780*/  PRMT R127, RZ, 0x7610, R127 ;  /* 0x00007610ff7f7816 */ /* 0x000fe2000000007f */
[----:B0-----:R-:W-:Y:S01]  /*3790*/  IMAD R76, R82, 0x31, RZ ;  /* 0x00000031524c7824 */ /* 0x001fe200078e02ff */
[----:B------:R-:W3:Y:S01]  /*37a0*/  @P0 LDG.E.U8 R124, desc[UR26][R84.64] ;  /* 0x0000001a547c0981 */ /* 0x000ee2000c1e1100 */
[----:B------:R-:W-:-:S02]  /*37b0*/  SHF.R.S32.HI R77, RZ, 0x1f, R75 ;  /* 0x0000001fff4d7819 */ /* 0x000fc4000001144b */
[-C--:B------:R-:W-:Y:S01]  /*37c0*/  IADD3 R88, P0, PT, R75, R116.reuse, RZ ;  /* 0x000000744b587210 */ /* 0x080fe20007f1e0ff */
[----:B------:R0:W3:Y:S01]  /*37d0*/  @P3 LDG.E.U8 R127, desc[UR26][R80.64] ;  /* 0x0000001a507f3981 */ /* 0x0000e2000c1e1100 */
        /* <DEDUP_REMOVED lines=28> */
[----:B------:R-:W4:Y:S01]  /*39a0*/  @P0 LDG.E.U8 R162, desc[UR26][R92.64] ;  /* 0x0000001a5ca20981 */ /* 0x000f22000c1e1100 */
[----:B------:R-:W-:-:S02]  /*39b0*/  SHF.R.S32.HI R87, RZ, 0x1f, R85 ;  /* 0x0000001fff577819 */ /* 0x000fc40000011455 */
[-C--:B------:R-:W-:Y:S01]  /*39c0*/  IADD3 R96, P0, PT, R85, R116.reuse, RZ ;  /* 0x0000007455607210 */ /* 0x080fe20007f1e0ff */
[----:B------:R0:W4:Y:S01]  /*39d0*/  @P3 LDG.E.U8 R167, desc[UR26][R90.64] ;  /* 0x0000001a5aa73981 */ /* 0x000122000c1e1100 */
        /* <DEDUP_REMOVED lines=9> */
[C---:B------:R-:W-:Y:S01]  /*3a70*/  IMAD R89, R82.reuse, 0x29, RZ ;  /* 0x0000002952597824 */ /* 0x040fe200078e02ff */
[----:B------:R-:W-:Y:S01]  /*3a80*/  PRMT R155, RZ, 0x7610, R155 ;  /* 0x00007610ff9b7816 */ /* 0x000fe2000000009b */
[----:B0-----:R-:W-:Y:S01]  /*3a90*/  IMAD R90, R82, 0x36, RZ ;  /* 0x00000036525a7824 */ /* 0x001fe200078e02ff */
[----:B------:R-:W4:Y:S02]  /*3aa0*/  @P5 LDG.E.U8 R148, desc[UR26][R96.64] ;  /* 0x0000001a60945981 */ /* 0x000f24000c1e1100 */
[----:B------:R-:W-:Y:S02]  /*3ab0*/  SHF.R.S32.HI R91, RZ, 0x1f, R89 ;  /* 0x0000001fff5b7819 */ /* 0x000fe40000011459 */
[----:B------:R-:W-:Y:S01]  /*3ac0*/  IADD3 R100, P5, PT, R89, R116, RZ ;  /* 0x0000007459647210 */ /* 0x000fe20007fbe0ff */
[----:B------:R0:W4:Y:S01]  /*3ad0*/  @P4 LDG.E.U8 R155, desc[UR26][R94.64] ;  /* 0x0000001a5e9b4981 */ /* 0x000122000c1e1100 */
[----:B------:R-:W-:-:S02]  /*3ae0*/  SHF.R.U64 R93, R110, 0x6, RZ ;  /* 0x000000066e5d7819 */ /* 0x000fc400000012ff */
[----:B------:R-:W-:Y:S02]  /*3af0*/  SHF.R.S32.HI R92, RZ, 0x1f, R90 ;  /* 0x0000001fff5c7819 */ /* 0x000fe4000001145a */
[----:B------:R-:W-:Y:S01]  /*3b00*/  IADD3 R98, P4, PT, R90, R116, RZ ;  /* 0x000000745a627210 */ /* 0x000fe20007f9e0ff */
[----:B------:R-:W-:Y:S01]  /*3b10*/  IMAD.X R101, R91, 0x1, R117, P5 ;  /* 0x000000015b657824 */ /* 0x000fe200028e0675 */
[----:B------:R-:W-:Y:S02]  /*3b20*/  PRMT R183, RZ, 0x7610, R183 ;  /* 0x00007610ffb77816 */ /* 0x000fe400000000b7 */
[----:B------:R-:W-:Y:S01]  /*3b30*/  LOP3.LUT P5, RZ, R93, 0x1, RZ, 0xc0, !PT ;  /* 0x000000015dff7812 */ /* 0x000fe200078ac0ff */
[----:B------:R-:W-:Y:S01]  /*3b40*/  IMAD R93, R82, 0x39, RZ ;  /* 0x00000039525d7824 */ /* 0x000fe200078e02ff */
[----:B------:R-:W-:Y:S01]  /*3b50*/  PRMT R126, RZ, 0x7610, R126 ;  /* 0x00007610ff7e7816 */ /* 0x000fe2000000007e */
[----:B------:R-:W-:Y:S01]  /*3b60*/  IMAD.X R99, R92, 0x1, R117, P4 ;  /* 0x000000015c637824 */ /* 0x000fe200020e0675 */
[----:B------:R-:W-:Y:S01]  /*3b70*/  SHF.R.U64 R102, R110, 0x8, RZ ;  /* 0x000000086e667819 */ /* 0x000fe200000012ff */
[----:B0-----:R-:W-:Y:S01]  /*3b80*/  IMAD R94, R82, 0x37, RZ ;  /* 0x00000037525e7824 */ /* 0x001fe200078e02ff */
[----:B------:R-:W-:Y:S01]  /*3b90*/  SHF.R.U64 R97, R110, 0x4, RZ ;  /* 0x000000046e617819 */ /* 0x000fe200000012ff */
[----:B------:R-:W4:Y:S01]  /*3ba0*/  @P0 LDG.E.U8 R183, desc[UR26][R100.64] ;  /* 0x0000001a64b70981 */ /* 0x000f22000c1e1100 */
[----:B------:R-:W-:-:S02]  /*3bb0*/  SHF.R.S32.HI R95, RZ, 0x1f, R93 ;  /* 0x0000001fff5f7819 */ /* 0x000fc4000001145d */
[-C--:B------:R-:W-:Y:S01]  /*3bc0*/  IADD3 R104, P0, PT, R93, R116.reuse, RZ ;  /* 0x000000745d687210 */ /* 0x080fe20007f1e0ff */
[----:B------:R0:W5:Y:S01]  /*3bd0*/  @P3 LDG.E.U8 R126, desc[UR26][R98.64] ;  /* 0x0000001a627e3981 */ /* 0x000162000c1e1100 */
[----:B------:R-:W-:Y:S02]  /*3be0*/  LOP3.LUT P4, RZ, R102, 0x1, RZ, 0xc0, !PT ;  /* 0x0000000166ff7812 */ /* 0x000fe4000788c0ff */
[----:B------:R-:W-:Y:S02]  /*3bf0*/  SHF.R.S32.HI R96, RZ, 0x1f, R94 ;  /* 0x0000001fff607819 */ /* 0x000fe4000001145e */
[----:B------:R-:W-:Y:S02]  /*3c00*/  SHF.R.U64 R102, R110, 0x5, RZ ;  /* 0x000000056e667819 */ /* 0x000fe400000012ff */
[----:B------:R-:W-:Y:S02]  /*3c10*/  IADD3 R112, P3, PT, R94, R116, RZ ;  /* 0x000000745e707210 */ /* 0x000fe40007f7e0ff */
[----:B------:R-:W-:Y:S01]  /*3c20*/  LOP3.LUT P6, RZ, R97, 0x1, RZ, 0xc0, !PT ;  /* 0x0000000161ff7812 */ /* 0x000fe200078cc0ff */
[----:B------:R-:W-:-:S02]  /*3c30*/  IMAD R97, R82, 0x3a, RZ ;  /* 0x0000003a52617824 */ /* 0x000fc400078e02ff */
[--C-:B------:R-:W-:Y:S01]  /*3c40*/  IMAD.X R105, R95, 0x1, R117.reuse, P0 ;  /* 0x000000015f697824 */ /* 0x100fe200000e0675 */
[----:B------:R-:W-:Y:S01]  /*3c50*/  LOP3.LUT P0, RZ, R102, 0x1, RZ, 0xc0, !PT ;  /* 0x0000000166ff7812 */ /* 0x000fe2000780c0ff */
[----:B------:R-:W-:Y:S01]  /*3c60*/  IMAD.X R113, R96, 0x1, R117, P3 ;  /* 0x0000000160717824 */ /* 0x000fe200018e0675 */
[----:B0-----:R-:W-:Y:S02]  /*3c70*/  SHF.R.S32.HI R99, RZ, 0x1f, R97 ;  /* 0x0000001fff637819 */ /* 0x001fe40000011461 */
[----:B------:R-:W-:Y:S02]  /*3c80*/  IADD3 R106, P3, PT, R97, R116, RZ ;  /* 0x00000074616a7210 */ /* 0x000fe40007f7e0ff */
[----:B------:R-:W-:Y:S02]  /*3c90*/  PRMT R119, RZ, 0x7610, R119 ;  /* 0x00007610ff777816 */ /* 0x000fe40000000077 */
[----:B------:R-:W-:Y:S02]  /*3ca0*/  SHF.R.U64 R101, R110, 0x19, RZ ;  /* 0x000000196e657819 */ /* 0x000fe400000012ff */
[----:B------:R-:W-:Y:S01]  /*3cb0*/  PRMT R137, RZ, 0x7610, R137 ;  /* 0x00007610ff897816 */ /* 0x000fe20000000089 */
[----:B------:R-:W-:Y:S01]  /*3cc0*/  IMAD R98, R82, 0x3b, RZ ;  /* 0x0000003b52627824 */ /* 0x000fe200078e02ff */
[----:B------:R-:W-:Y:S01]  /*3cd0*/  SHF.R.U64 R102, R110, 0x2, RZ ;  /* 0x000000026e667819 */ /* 0x000fe200000012ff */
[----:B------:R-:W-:Y:S01]  /*3ce0*/  IMAD.X R107, R99, 0x1, R117, P3 ;  /* 0x00000001636b7824 */ /* 0x000fe200018e0675 */
[----:B------:R-:W-:Y:S01]  /*3cf0*/  PRMT R120, RZ, 0x7610, R120 ;  /* 0x00007610ff787816 */ /* 0x000fe20000000078 */
[----:B------:R0:W5:Y:S01]  /*3d00*/  @P5 LDG.E.U8 R119, desc[UR26][R104.64] ;  /* 0x0000001a68775981 */ /* 0x000162000c1e1100 */
[----:B------:R-:W-:Y:S01]  /*3d10*/  LOP3.LUT P3, RZ, R101, 0x1, RZ, 0xc0, !PT ;  /* 0x0000000165ff7812 */ /* 0x000fe2000786c0ff */
[----:B------:R-:W-:Y:S01]  /*3d20*/  IMAD R101, R82, 0x3d, RZ ;  /* 0x0000003d52657824 */ /* 0x000fe200078e02ff */
[----:B------:R-:W-:Y:S01]  /*3d30*/  LOP3.LUT P5, RZ, R102, 0x1, RZ, 0xc0, !PT ;  /* 0x0000000166ff7812 */ /* 0x000fe200078ac0ff */
[----:B------:R-:W5:Y:S01]  /*3d40*/  @P4 LDG.E.U8 R137, desc[UR26][R112.64] ;  /* 0x0000001a70894981 */ /* 0x000f62000c1e1100 */
[----:B------:R-:W-:-:S02]  /*3d50*/  SHF.R.S32.HI R100, RZ, 0x1f, R98 ;  /* 0x0000001fff647819 */ /* 0x000fc40000011462 */
[-C--:B------:R-:W-:Y:S01]  /*3d60*/  IADD3 R114, P4, PT, R98, R116.reuse, RZ ;  /* 0x0000007462727210 */ /* 0x080fe20007f9e0ff */
[----:B------:R1:W5:Y:S01]  /*3d70*/  @P0 LDG.E.U8 R120, desc[UR26][R106.64] ;  /* 0x0000001a6a780981 */ /* 0x000362000c1e1100 */
[----:B------:R-:W-:Y:S02]  /*3d80*/  SHF.R.U64 R103, R110, 0x15, RZ ;  /* 0x000000156e677819 */ /* 0x000fe400000012ff */
        /* <DEDUP_REMOVED lines=8> */
[----:B------:R1:W5:Y:S01]  /*3e10*/  @P6 LDG.E.U8 R171, desc[UR26][R114.64] ;  /* 0x0000001a72ab6981 */ /* 0x000362000c1e1100 */
[----:B0-----:R-:W-:Y:S01]  /*3e20*/  IMAD R104, R82, 0x26, RZ ;  /* 0x0000002652687824 */ /* 0x001fe200078e02ff */
[----:B-1----:R-:W-:-:S02]  /*3e30*/  SHF.R.S32.HI R106, RZ, 0x1f, R103 ;  /* 0x0000001fff6a7819 */ /* 0x002fc40000011467 */
[-C--:B------:R-:W-:Y:S01]  /*3e40*/  IADD3 R112, P6, PT, R103, R116.reuse, RZ ;  /* 0x0000007467707210 */ /* 0x080fe20007fde0ff */
[----:B------:R-:W5:Y:S01]  /*3e50*/  @P5 LDG.E.U8 R157, desc[UR26][R138.64] ;  /* 0x0000001a8a9d5981 */ /* 0x000f62000c1e1100 */
[----:B------:R-:W-:Y:S01]  /*3e60*/  SHF.R.S32.HI R107, RZ, 0x1f, R104 ;  /* 0x0000001fff6b7819 */ /* 0x000fe20000011468 */
[----:B------:R-:W-:Y:S01]  /*3e70*/  VIADD R105, R109, 0x3f ;  /* 0x0000003f6d697836 */ /* 0x000fe20000000000 */
[----:B------:R-:W-:Y:S02]  /*3e80*/  SHF.R.U64 R108, R110, 0x18, RZ ;  /* 0x000000186e6c7819 */ /* 0x000fe400000012ff */
[----:B------:R-:W-:Y:S01]  /*3e90*/  IADD3 R114, P5, PT, R104, R116, RZ ;  /* 0x0000007468727210 */ /* 0x000fe20007fbe0ff */
[--C-:B------:R-:W-:Y:S01]  /*3ea0*/  IMAD.X R113, R106, 0x1, R117.reuse, P6 ;  /* 0x000000016a717824 */ /* 0x100fe200030e0675 */
[----:B------:R-:W-:Y:S02]  /*3eb0*/  PRMT R164, RZ, 0x7610, R164 ;  /* 0x00007610ffa47816 */ /* 0x000fe400000000a4 */
[----:B------:R-:W-:Y:S01]  /*3ec0*/  PRMT R128, RZ, 0x7610, R128 ;  /* 0x00007610ff807816 */ /* 0x000fe20000000080 */
[----:B------:R-:W-:Y:S01]  /*3ed0*/  IMAD.X R115, R107, 0x1, R117, P5 ;  /* 0x000000016b737824 */ /* 0x000fe200028e0675 */
[----:B------:R-:W-:Y:S01]  /*3ee0*/  LOP3.LUT P5, RZ, R108, 0x1, RZ, 0xc0, !PT ;  /* 0x000000016cff7812 */ /* 0x000fe200078ac0ff */
[----:B------:R-:W-:Y:S01]  /*3ef0*/  IMAD R108, R82, 0x3c, RZ ;  /* 0x0000003c526c7824 */ /* 0x000fe200078e02ff */
[----:B------:R-:W-:Y:S01]  /*3f00*/  SHF.R.U64 R111, R110, 0x3, RZ ;  /* 0x000000036e6f7819 */ /* 0x000fe200000012ff */
[----:B------:R0:W5:Y:S01]  /*3f10*/  @P4 LDG.E.U8 R164, desc[UR26][R112.64] ;  /* 0x0000001a70a44981 */ /* 0x000162000c1e1100 */
[----:B------:R-:W-:-:S02]  /*3f20*/  ISETP.GT.AND P0, PT, R105, 0x3f, PT ;  /* 0x0000003f6900780c */ /* 0x000fc40003f04270 */
[----:B------:R-:W-:Y:S01]  /*3f30*/  LOP3.LUT P4, RZ, R111, 0x1, RZ, 0xc0, !PT ;  /* 0x000000016fff7812 */ /* 0x000fe2000788c0ff */
[----:B------:R1:W5:Y:S01]  /*3f40*/  @P3 LDG.E.U8 R128, desc[UR26][R114.64] ;  /* 0x0000001a72803981 */ /* 0x000362000c1e1100 */
[----:B------:R-:W-:Y:S02]  /*3f50*/  ISETP.LT.AND P0, PT, R4, R109, P0 ;  /* 0x0000006d0400720c */ /* 0x000fe40000701270 */
[----:B------:R-:W-:Y:S02]  /*3f60*/  SHF.R.S32.HI R109, RZ, 0x1f, R108 ;  /* 0x0000001fff6d7819 */ /* 0x000fe4000001146c */
[----:B------:R-:W-:Y:S02]  /*3f70*/  IADD3 R198, P3, PT, R108, R116, RZ ;  /* 0x000000746cc67210 */ /* 0x000fe40007f7e0ff */
[----:B------:R-:W-:Y:S02]  /*3f80*/  SHF.R.U64 R110, R110, 0x1, RZ ;  /* 0x000000016e6e7819 */ /* 0x000fe400000012ff */
[----:B------:R-:W-:Y:S01]  /*3f90*/  PRMT R152, RZ, 0x7610, R152 ;  /* 0x00007610ff987816 */ /* 0x000fe20000000098 */
[----:B------:R-:W-:Y:S01]  /*3fa0*/  IMAD.X R199, R109, 0x1, R117, P3 ;  /* 0x000000016dc77824 */ /* 0x000fe200018e0675 */
[----:B------:R-:W-:Y:S01]  /*3fb0*/  LOP3.LUT P3, RZ, R110, 0x1, RZ, 0xc0, !PT ;  /* 0x000000016eff7812 */ /* 0x000fe2000786c0ff */
[----:B------:R-:W-:-:S03]  /*3fc0*/  IMAD R110, R82, 0x3e, RZ ;  /* 0x0000003e526e7824 */ /* 0x000fc600078e02ff */
[----:B------:R-:W5:Y:S01]  /*3fd0*/  @P4 LDG.E.U8 R152, desc[UR26][R198.64] ;  /* 0x0000001ac6984981 */ /* 0x000f62000c1e1100 */
[----:B------:R-:W-:Y:S01]  /*3fe0*/  IMAD R111, R82, 0x27, RZ ;  /* 0x00000027526f7824 */ /* 0x000fe200078e02ff */
[----:B0-----:R-:W-:Y:S02]  /*3ff0*/  SHF.R.S32.HI R112, RZ, 0x1f, R110 ;  /* 0x0000001fff707819 */ /* 0x001fe4000001146e */
[----:B------:R-:W-:Y:S01]  /*4000*/  IADD3 R196, P4, PT, R110, R116, RZ ;  /* 0x000000746ec47210 */ /* 0x000fe20007f9e0ff */
[----:B------:R-:W-:Y:S01]  /*4010*/  IMAD R113, R82, 0x3f, RZ ;  /* 0x0000003f52717824 */ /* 0x000fe200078e02ff */
[----:B-1----:R-:W-:-:S03]  /*4020*/  SHF.R.S32.HI R114, RZ, 0x1f, R111 ;  /* 0x0000001fff727819 */ /* 0x002fc6000001146f */
[----:B------:R-:W-:Y:S01]  /*4030*/  IMAD.X R197, R112, 0x1, R117, P4 ;  /* 0x0000000170c57824 */ /* 0x000fe200020e0675 */
[----:B------:R-:W-:Y:S02]  /*4040*/  IADD3 R194, P4, PT, R111, R116, RZ ;  /* 0x000000746fc27210 */ /* 0x000fe40007f9e0ff */
[----:B------:R-:W-:-:S03]  /*4050*/  SHF.R.S32.HI R115, RZ, 0x1f, R113 ;  /* 0x0000001fff737819 */ /* 0x000fc60000011471 */
[----:B------:R-:W-:Y:S01]  /*4060*/  IMAD.X R195, R114, 0x1, R117, P4 ;  /* 0x0000000172c37824 */ /* 0x000fe200020e0675 */
[----:B------:R-:W-:Y:S02]  /*4070*/  IADD3 R116, P4, PT, R113, R116, RZ ;  /* 0x0000007471747210 */ /* 0x000fe40007f9e0ff */
[----:B------:R-:W-:Y:S02]  /*4080*/  PRMT R134, RZ, 0x7610, R134 ;  /* 0x00007610ff867816 */ /* 0x000fe40000000086 */
[----:B------:R-:W-:Y:S01]  /*4090*/  PRMT R143, RZ, 0x7610, R143 ;  /* 0x00007610ff8f7816 */ /* 0x000fe2000000008f */
[----:B------:R-:W-:Y:S01]  /*40a0*/  IMAD.X R117, R115, 0x1, R117, P4 ;  /* 0x0000000173757824 */ /* 0x000fe200020e0675 */
[----:B------:R-:W-:Y:S02]  /*40b0*/  PRMT R145, RZ, 0x7610, R145 ;  /* 0x00007610ff917816 */ /* 0x000fe40000000091 */
[----:B------:R-:W-:Y:S01]  /*40c0*/  PRMT R130, RZ, 0x7610, R130 ;  /* 0x00007610ff827816 */ /* 0x000fe20000000082 */
[----:B------:R-:W5:Y:S01]  /*40d0*/  @P3 LDG.E.U8 R134, desc[UR26][R196.64] ;  /* 0x0000001ac4863981 */ /* 0x000f62000c1e1100 */
[----:B------:R-:W-:-:S02]  /*40e0*/  PRMT R132, RZ, 0x7610, R132 ;  /* 0x00007610ff847816 */ /* 0x000fc40000000084 */
[----:B------:R-:W-:Y:S01]  /*40f0*/  PRMT R139, RZ, 0x7610, R139 ;  /* 0x00007610ff8b7816 */ /* 0x000fe2000000008b */
[----:B------:R-:W5:Y:S01]  /*4100*/  @P5 LDG.E.U8 R143, desc[UR26][R194.64] ;  /* 0x0000001ac28f5981 */ /* 0x000f62000c1e1100 */
[----:B------:R-:W-:Y:S02]  /*4110*/  PRMT R141, RZ, 0x7610, R141 ;  /* 0x00007610ff8d7816 */ /* 0x000fe4000000008d */
[----:B------:R-:W-:Y:S01]  /*4120*/  PRMT R136, RZ, 0x7610, R136 ;  /* 0x00007610ff887816 */ /* 0x000fe20000000088 */
[----:B------:R0:W5:Y:S01]  /*4130*/  @!P2 LDG.E.U8 R145, desc[UR26][R116.64] ;  /* 0x0000001a7491a981 */ /* 0x000162000c1e1100 */
[----:B------:R-:W-:Y:S02]  /*4140*/  PRMT R138, RZ, 0x7610, R138 ;  /* 0x00007610ff8a7816 */ /* 0x000fe4000000008a */
[----:B------:R-:W-:Y:S01]  /*4150*/  PRMT R147, RZ, 0x7610, R147 ;  /* 0x00007610ff937816 */ /* 0x000fe20000000093 */
[----:B------:R-:W5:Y:S01]  /*4160*/  @P0 LDG.E.U8 R130, desc[UR26][R6.64] ;  /* 0x0000001a06820981 */ /* 0x000f62000c1e1100 */
[----:B------:R-:W-:-:S03]  /*4170*/  PRMT R149, RZ, 0x7610, R149 ;  /* 0x00007610ff957816 */ /* 0x000fc60000000095 */
[----:B------:R-:W5:Y:S04]  /*4180*/  @P0 LDG.E.U8 R132, desc[UR26][R14.64] ;  /* 0x0000001a0e840981 */ /* 0x000f68000c1e1100 */
[----:B------:R-:W5:Y:S04]  /*4190*/  @P0 LDG.E.U8 R139, desc[UR26][R8.64] ;  /* 0x0000001a088b0981 */ /* 0x000f68000c1e1100 */
[----:B------:R-:W5:Y:S04]  /*41a0*/  @P0 LDG.E.U8 R141, desc[UR26][R16.64] ;  /* 0x0000001a108d0981 */ /* 0x000f68000c1e1100 */
[----:B------:R-:W5:Y:S04]  /*41b0*/  @P0 LDG.E.U8 R136, desc[UR26][R10.64] ;  /* 0x0000001a0a880981 */ /* 0x000f68000c1e1100 */
[----:B------:R-:W5:Y:S04]  /*41c0*/  @P0 LDG.E.U8 R138, desc[UR26][R18.64] ;  /* 0x0000001a128a0981 */ /* 0x000f68000c1e1100 */
[----:B------:R-:W5:Y:S04]  /*41d0*/  @P0 LDG.E.U8 R147, desc[UR26][R12.64] ;  /* 0x0000001a0c930981 */ /* 0x000f68000c1e1100 */
[----:B------:R-:W5:Y:S01]  /*41e0*/  @P0 LDG.E.U8 R149, desc[UR26][R20.64] ;  /* 0x0000001a14950981 */ /* 0x000f62000c1e1100 */
[----:B------:R-:W-:-:S04]  /*41f0*/  @!UP1 UIADD3 UR4, UPT, UPT, -UR4, 0x100000, URZ ;  /* 0x0010000004049890 */ /* 0x000fc8000fffe1ff */
[----:B------:R-:W-:Y:S02]  /*4200*/  @!UP1 USHF.L.U32 UR5, UR4, 0xb, URZ ;  /* 0x0000000b04059899 */ /* 0x000fe400080006ff */
[----:B------:R-:W-:Y:S01]  /*4210*/  @!UP1 USHF.L.U32 UR4, UR4, 0x1, URZ ;  /* 0x0000000104049899 */ /* 0x000fe200080006ff */
[----:B------:R-:W-:Y:S01]  /*4220*/  VOTEU.ALL UP1, P1 ;  /* 0x0000000000ff7886 */ /* 0x000fe20000820000 */
[C---:B0-----:R-:W-:Y:S02]  /*4230*/  LOP3.LUT R116, R3.reuse, 0x10, RZ, 0x3c, !PT ;  /* 0x0000001003747812 */ /* 0x041fe400078e3cff */
[----:B------:R-:W-:-:S08]  /*4240*/  LOP3.LUT R117, R3, 0x20, RZ, 0x3c, !PT ;  /* 0x0000002003757812 */ /* 0x000fd000078e3cff */
[----:B------:R0:W1:Y:S01]  /*4250*/  @!UP1 SYNCS.EXCH.64 URZ, [UR13+0x4808], UR4 ;  /* 0x004808040dff95b2 */ /* 0x0000620008000100 */
[----:B--2---:R-:W-:Y:S04]  /*4260*/  STS.U8 [R3+UR13+0x400], R188 ;  /* 0x000400bc03007988 */ /* 0x004fe8000800000d */
[----:B------:R-:W-:Y:S04]  /*4270*/  STS.U8 [R3+UR13+0x800], R186 ;  /* 0x000800ba03007988 */ /* 0x000fe8000800000d */
[----:B------:R-:W-:Y:S04]  /*4280*/  STS.U8 [R3+UR13+0xc00], R184 ;  /* 0x000c00b803007988 */ /* 0x000fe8000800000d */
[----:B------:R-:W-:Y:S04]  /*4290*/  STS.U8 [R3+UR13+0x1000], R182 ;  /* 0x001000b603007988 */ /* 0x000fe8000800000d */
[----:B------:R-:W-:Y:S04]  /*42a0*/  STS.U8 [R3+UR13], R180 ;  /* 0x000000b403007988 */ /* 0x000fe8000800000d */
[----:B------:R-:W-:Y:S04]  /*42b0*/  STS.U8 [R3+UR13+0x1800], R176 ;  /* 0x001800b003007988 */ /* 0x000fe8000800000d */
[----:B------:R2:W-:Y:S02]  /*42c0*/  STS.U8 [R3+UR13+0x1c00], R118 ;  /* 0x001c007603007988 */ /* 0x0005e4000800000d */
[----:B--2---:R-:W-:-:S02]  /*42d0*/  LOP3.LUT R118, R3, 0x30, RZ, 0x3c, !PT ;  /* 0x0000003003767812 */ /* 0x004fc400078e3cff */
[----:B------:R-:W-:-:S04]  /*42e0*/  ISETP.NE.U32.AND P0, PT, RZ, UR7, PT ;  /* 0x00000007ff007c0c */ /* 0x000fc8000bf05070 */
[----:B------:R-:W-:Y:S01]  /*42f0*/  ISETP.LT.OR P2, PT, R105, 0x40, P0 ;  /* 0x000000406900780c */ /* 0x000fe20000741670 */
[----:B---3--:R-:W-:Y:S04]  /*4300*/  STS.U8 [R3+UR13+0x1400], R178 ;  /* 0x001400b203007988 */ /* 0x008fe8000800000d */
[----:B------:R-:W-:Y:S04]  /*4310*/  STS.U8 [R116+UR13+0x80], R193 ;  /* 0x000080c174007988 */ /* 0x000fe8000800000d */
[----:B------:R-:W-:Y:S04]  /*4320*/  STS.U8 [R116+UR13+0x480], R191 ;  /* 0x000480bf74007988 */ /* 0x000fe8000800000d */
[----:B------:R-:W-:Y:S04]  /*4330*/  STS.U8 [R116+UR13+0x880], R189 ;  /* 0x000880bd74007988 */ /* 0x000fe8000800000d */
[----:B------:R-:W-:Y:S04]  /*4340*/  STS.U8 [R116+UR13+0xc80], R187 ;  /* 0x000c80bb74007988 */ /* 0x000fe8000800000d */
[----:B------:R-:W-:Y:S04]  /*4350*/  STS.U8 [R116+UR13+0x1080], R185 ;  /* 0x001080b974007988 */ /* 0x000fe8000800000d */
[----:B------:R-:W-:Y:S04]  /*4360*/  STS.U8 [R116+UR13+0x1880], R181 ;  /* 0x001880b574007988 */ /* 0x000fe8000800000d */
[----:B----4-:R-:W-:Y:S04]  /*4370*/  STS.U8 [R116+UR13+0x1480], R183 ;  /* 0x001480b774007988 */ /* 0x010fe8000800000d */
[----:B-----5:R2:W-:Y:S04]  /*4380*/  STS.U8 [R116+UR13+0x1c80], R119 ;  /* 0x001c807774007988 */ /* 0x0205e8000800000d */
[----:B------:R-:W-:Y:S01]  /*4390*/  STS.U8 [R117+UR13+0x100], R174 ;  /* 0x000100ae75007988 */ /* 0x000fe2000800000d */
[----:B--2---:R-:W-:-:S03]  /*43a0*/  LOP3.LUT R119, R3, 0x40, RZ, 0x3c, !PT ;  /* 0x0000004003777812 */ /* 0x004fc600078e3cff */
[----:B------:R-:W-:Y:S04]  /*43b0*/  STS.U8 [R117+UR13+0x500], R172 ;  /* 0x000500ac75007988 */ /* 0x000fe8000800000d */
[----:B------:R-:W-:Y:S04]  /*43c0*/  STS.U8 [R117+UR13+0x900], R170 ;  /* 0x000900aa75007988 */ /* 0x000fe8000800000d */
[----:B------:R-:W-:Y:S04]  /*43d0*/  STS.U8 [R117+UR13+0xd00], R168 ;  /* 0x000d00a875007988 */ /* 0x000fe8000800000d */
[----:B------:R-:W-:Y:S04]  /*43e0*/  STS.U8 [R117+UR13+0x1100], R166 ;  /* 0x001100a675007988 */ /* 0x000fe8000800000d */
[----:B------:R-:W-:Y:S04]  /*43f0*/  STS.U8 [R117+UR13+0x1900], R162 ;  /* 0x001900a275007988 */ /* 0x000fe8000800000d */
[----:B------:R2:W-:Y:S04]  /*4400*/  STS.U8 [R117+UR13+0x1d00], R120 ;  /* 0x001d007875007988 */ /* 0x0005e8000800000d */
[----:B------:R-:W-:Y:S01]  /*4410*/  STS.U8 [R117+UR13+0x1500], R164 ;  /* 0x001500a475007988 */ /* 0x000fe2000800000d */
[----:B--2---:R-:W-:-:S03]  /*4420*/  LOP3.LUT R120, R3, 0x50, RZ, 0x3c, !PT ;  /* 0x0000005003787812 */ /* 0x004fc600078e3cff */
[----:B------:R-:W-:Y:S04]  /*4430*/  STS.U8 [R118+UR13+0x180], R179 ;  /* 0x000180b376007988 */ /* 0x000fe8000800000d */
[----:B------:R-:W-:Y:S04]  /*4440*/  STS.U8 [R118+UR13+0x580], R177 ;  /* 0x000580b176007988 */ /* 0x000fe8000800000d */
[----:B------:R-:W-:Y:S04]  /*4450*/  STS.U8 [R118+UR13+0x980], R175 ;  /* 0x000980af76007988 */ /* 0x000fe8000800000d */
[----:B------:R-:W-:Y:S04]  /*4460*/  STS.U8 [R118+UR13+0xd80], R173 ;  /* 0x000d80ad76007988 */ /* 0x000fe8000800000d */
[----:B------:R2:W-:Y:S04]  /*4470*/  STS.U8 [R118+UR13+0x1180], R121 ;  /* 0x0011807976007988 */ /* 0x0005e8000800000d */
[----:B------:R-:W-:Y:S04]  /*4480*/  STS.U8 [R118+UR13+0x1580], R169 ;  /* 0x001580a976007988 */ /* 0x000fe8000800000d */
[----:B------:R-:W-:Y:S01]  /*4490*/  STS.U8 [R118+UR13+0x1980], R167 ;  /* 0x001980a776007988 */ /* 0x000fe2000800000d */
[----:B--2---:R-:W-:-:S03]  /*44a0*/  LOP3.LUT R121, R3, 0x60, RZ, 0x3c, !PT ;  /* 0x0000006003797812 */ /* 0x004fc600078e3cff */
[----:B------:R-:W-:Y:S04]  /*44b0*/  STS.U8 [R118+UR13+0x1d80], R171 ;  /* 0x001d80ab76007988 */ /* 0x000fe8000800000d */
[----:B------:R2:W-:Y:S04]  /*44c0*/  STS.U8 [R119+UR13+0x1200], R122 ;  /* 0x0012007a77007988 */ /* 0x0005e8000800000d */
[----:B------:R0:W-:Y:S04]  /*44d0*/  STS.U8 [R119+UR13+0x200], R160 ;  /* 0x000200a077007988 */ /* 0x0001e8000800000d */
[----:B------:R0:W-:Y:S01]  /*44e0*/  STS.U8 [R119+UR13+0x600], R158 ;  /* 0x0006009e77007988 */ /* 0x0001e2000800000d */
[----:B--2---:R-:W-:-:S03]  /*44f0*/  LOP3.LUT R122, R3, 0x70, RZ, 0x3c, !PT ;  /* 0x00000070037a7812 */ /* 0x004fc600078e3cff */
[----:B------:R0:W-:Y:S04]  /*4500*/  STS.U8 [R119+UR13+0xa00], R156 ;  /* 0x000a009c77007988 */ /* 0x0001e8000800000d */
        /* <DEDUP_REMOVED lines=35> */
[----:B------:R0:W-:Y:S01]  /*4740*/  STS.U8 [R118+UR13+0x4380], R149 ;  /* 0x0043809576007988 */ /* 0x0001e2000800000d */
[----:B-1----:R1:W-:Y:S06]  /*4750*/  MEMBAR.ALL.CTA ;  /* 0x0000000000007992 */ /* 0x0023ec0000008000 */
[----:B-1----:R-:W1:Y:S02]  /*4760*/  FENCE.VIEW.ASYNC.S ;  /* 0x00000000000073c6 */ /* 0x002e640000000000 */
[----:B-1----:R-:W-:Y:S01]  /*4770*/  BAR.SYNC.DEFER_BLOCKING 0x0 ;  /* 0x0000000000007b1d */ /* 0x002fe20000010000 */
[----:B------:R-:W-:-:S05]  /*4780*/  ISETP.GE.AND P3, PT, R105, 0x80, PT ;  /* 0x000000806900780c */ /* 0x000fca0003f66270 */
[----:B------:R-:W-:Y:S08]  /*4790*/  @P2 BRA `(.L_x_6) ;  /* 0x0000000000682947 */ /* 0x000ff00003800000 */
[----:B0-----:R-:W-:Y:S02]  /*47a0*/  UIADD3 UR4, UPT, UPT, UR13, 0x4000, URZ ;  /* 0x000040000d047890 */ /* 0x001fe4000fffe0ff */
[----:B------:R-:W-:Y:S02]  /*47b0*/  USHF.R.U32.HI UR6, URZ, 0x4, UR13 ;  /* 0x00000004ff067899 */ /* 0x000fe4000801160d */
[----:B------:R-:W-:Y:S02]  /*47c0*/  USHF.R.U32.HI UR4, URZ, 0x4, UR4 ;  /* 0x00000004ff047899 */ /* 0x000fe40008011604 */
[----:B------:R-:W-:Y:S02]  /*47d0*/  USGXT.U32 UR6, UR6, 0xe ;  /* 0x0000000e0606789a */ /* 0x000fe40008000000 */
[----:B------:R-:W-:Y:S01]  /*47e0*/  USGXT.U32 UR8, UR4, 0xe ;  /* 0x0000000e0408789a */ /* 0x000fe20008000000 */
[----:B------:R-:W-:Y:S01]  /*47f0*/  UMOV UR10, 0x100 ;  /* 0x00000100000a7882 */ /* 0x000fe20000000000 */
[----:B------:R-:W-:Y:S01]  /*4800*/  UMOV UR11, 0x40004040 ;  /* 0x40004040000b7882 */ /* 0x000fe20000000000 */
[----:B------:R-:W-:Y:S01]  /*4810*/  UMOV UR16, 0xfffffffe ;  /* 0xfffffffe00107882 */ /* 0x000fe20000000000 */
[----:B------:R-:W-:Y:S01]  /*4820*/  UMOV UR17, 0x7fffbfdf ;  /* 0x7fffbfdf00117882 */ /* 0x000fe20000000000 */
[----:B------:R-:W-:Y:S01]  /*4830*/  UMOV UR7, URZ ;  /* 0x000000ff00077c82 */ /* 0x000fe20008000000 */
[----:B------:R-:W-:Y:S01]  /*4840*/  UMOV UR9, URZ ;  /* 0x000000ff00097c82 */ /* 0x000fe20008000000 */
[----:B------:R-:W-:-:S02]  /*4850*/  UIADD3.64 UR10, UPT, UPT, UR6, UR10, URZ ;  /* 0x0000000a060a7297 */ /* 0x000fc4000fffe0ff */
[----:B------:R-:W-:Y:S01]  /*4860*/  UIADD3.64 UR16, UPT, UPT, UR8, -UR16, URZ ;  /* 0x8000001008107297 */ /* 0x000fe2000fffe0ff */
[----:B------:R-:W-:Y:S01]  /*4870*/  UMOV UR18, 0x0 ;  /* 0x0000000000127882 */ /* 0x000fe20000000000 */
[----:B------:R-:W-:Y:S01]  /*4880*/  UMOV UR19, 0x8048010 ;  /* 0x0804801000137882 */ /* 0x000fe20000000000 */
[----:B------:R-:W-:Y:S01]  /*4890*/  UMOV UR4, UR15 ;  /* 0x0000000f00047c82 */ /* 0x000fe20008000000 */
[----:B------:R-:W-:Y:S01]  /*48a0*/  UMOV UR5, URZ ;  /* 0x000000ff00057c82 */ /* 0x000fe20008000000 */
[----:B------:R-:W-:Y:S01]  /*48b0*/  UMOV UR7, 0x40004040 ;  /* 0x4000404000077882 */ /* 0x000fe20000000000 */
[----:B------:R-:W-:Y:S01]  /*48c0*/  UMOV UR9, 0x80004020 ;  /* 0x8000402000097882 */ /* 0x000fe20000000000 */
[----:B------:R-:W-:Y:S01]  /*48d0*/  UMOV UR22, 0x0 ;  /* 0x0000000000167882 */ /* 0x000fe20000000000 */
[----:B------:R-:W-:Y:S01]  /*48e0*/  UMOV UR23, 0x8048010 ;  /* 0x0804801000177882 */ /* 0x000fe20000000000 */
[----:B------:R-:W-:Y:S01]  /*48f0*/  UMOV UR4, UR4 ;  /* 0x0000000400047c82 */ /* 0x000fe20008000000 */
[----:B------:R1:W-:Y:S01]  /*4900*/  UTCQMMA gdesc[UR6], gdesc[UR8], tmem[UR12], tmem[UR18], idesc[UR19], !UPT ;  /* 0x00ff1208060075ea */ /* 0x0003e2000f80030c */
[----:B------:R1:W-:Y:S01]  /*4910*/  UTCQMMA gdesc[UR10], gdesc[UR16], tmem[UR12], tmem[UR22], idesc[UR23], UPT ;  /* 0x00ff16100a0075ea */ /* 0x0003e2000b80030c */
[----:B------:R1:W-:Y:S01]  /*4920*/  UTCBAR [UR4], URZ ;  /* 0x000000ff040073e9 */ /* 0x0003e200080000ff */
[----:B------:R-:W-:Y:S01]  /*4930*/  NOP ;  /* 0x0000000000007918 */ /* 0x000fe20000000000 */
.L_x_6:
[----:B01----:R-:W-:Y:S01]  /*4940*/  UMOV UR4, URZ ;  /* 0x000000ff00047c82 */ /* 0x003fe20008000000 */
[----:B------:R-:W-:Y:S05]  /*4950*/  @!P3 BRA `(.L_x_7) ;  /* 0x00000020004cb947 */ /* 0x000fea0003800000 */
[----:B------:R-:W-:Y:S01]  /*4960*/  SHF.R.S32.HI R124, RZ, 0x1f, R105 ;  /* 0x0000001fff7c7819 */ /* 0x000fe20000011469 */
[----:B------:R-:W-:Y:S01]  /*4970*/  UIADD3 UR4, UPT, UPT, UR13, 0x2000, URZ ;  /* 0x000020000d047890 */ /* 0x000fe2000fffe0ff */
[----:B------:R-:W-:Y:S01]  /*4980*/  IMAD.SHL.U32 R82, R82, 0x40, RZ ;  /* 0x0000004052527824 */ /* 0x000fe200078e00ff */
[----:B------:R-:W-:Y:S01]  /*4990*/  UIADD3 UR5, UPT, UPT, UR13, 0x4400, URZ ;  /* 0x000044000d057890 */ /* 0x000fe2000fffe0ff */
[----:B------:R-:W-:Y:S01]  /*49a0*/  LEA.HI R124, R124, R105, RZ, 0x6 ;  /* 0x000000697c7c7211 */ /* 0x000fe200078f30ff */
[----:B------:R-:W-:Y:S01]  /*49b0*/  USHF.R.U32.HI UR4, URZ, 0x4, UR4 ;  /* 0x00000004ff047899 */ /* 0x000fe20008011604 */
[----:B------:R-:W-:Y:S01]  /*49c0*/  IMAD.SHL.U32 R197, R83, 0x40, RZ ;  /* 0x0000004053c57824 */ /* 0x000fe200078e00ff */
[----:B------:R-:W-:Y:S01]  /*49d0*/  USHF.R.U32.HI UR5, URZ, 0x4, UR5 ;  /* 0x00000004ff057899 */ /* 0x000fe20008011605 */
[----:B------:R-:W-:Y:S01]  /*49e0*/  SHF.R.S32.HI R124, RZ, 0x6, R124 ;  /* 0x00000006ff7c7819 */ /* 0x000fe2000001147c */
[----:B------:R-:W-:Y:S01]  /*49f0*/  USGXT.U32 UR6, UR4, 0xe ;  /* 0x0000000e0406789a */ /* 0x000fe20008000000 */
[--C-:B------:R-:W-:Y:S01]  /*4a00*/  IADD3 R123, P2, P3, R123, UR20, R82.reuse ;  /* 0x000000147b7b7c10 */ /* 0x100fe2000fb5e052 */
[----:B------:R-:W-:Y:S01]  /*4a10*/  USGXT.U32 UR8, UR5, 0xe ;  /* 0x0000000e0508789a */ /* 0x000fe20008000000 */
[----:B------:R-:W-:Y:S01]  /*4a20*/  VIMNMX R124, PT, PT, R124, 0x2, !PT ;  /* 0x000000027c7c7848 */ /* 0x000fe20007fe0100 */
[----:B------:R-:W-:Y:S01]  /*4a30*/  IMAD.MOV.U32 R83, RZ, RZ, RZ ;  /* 0x000000ffff537224 */ /* 0x000fe200078e00ff */
[----:B------:R-:W-:Y:S01]  /*4a40*/  SHF.R.S32.HI R126, RZ, 0x1f, R82 ;  /* 0x0000001fff7e7819 */ /* 0x000fe20000011452 */
[----:B------:R-:W-:Y:S01]  /*4a50*/  UMOV UR16, 0x100 ;  /* 0x0000010000107882 */ /* 0x000fe20000000000 */
[----:B------:R-:W-:Y:S01]  /*4a60*/  UMOV UR17, 0x40004040 ;  /* 0x4000404000117882 */ /* 0x000fe20000000000 */
[----:B------:R-:W-:Y:S01]  /*4a70*/  VIADD R195, R124, 0xffffffff ;  /* 0xffffffff7cc37836 */ /* 0x000fe20000000000 */
[----:B------:R-:W-:Y:S01]  /*4a80*/  IADD3.X R125, PT, PT, R125, UR21, R126, P2, P3 ;  /* 0x000000157d7d7c10 */ /* 0x000fe200097e647e */
[----:B------:R-:W-:Y:S01]  /*4a90*/  UMOV UR18, 0xfffffffe ;  /* 0xfffffffe00127882 */ /* 0x000fe20000000000 */
[----:B------:R-:W-:Y:S01]  /*4aa0*/  UMOV UR19, 0x7fffbfdf ;  /* 0x7fffbfdf00137882 */ /* 0x000fe20000000000 */
[----:B------:R-:W-:Y:S01]  /*4ab0*/  UMOV UR7, URZ ;  /* 0x000000ff00077c82 */ /* 0x000fe20008000000 */
[----:B------:R-:W-:Y:S01]  /*4ac0*/  UMOV UR9, URZ ;  /* 0x000000ff00097c82 */ /* 0x000fe20008000000 */
[----:B------:R-:W0:Y:S01]  /*4ad0*/  LDCU UR29, c[0x0][0x3a8] ;  /* 0x00007500ff1d77ac */ /* 0x000e220008000800 */
[----:B------:R-:W-:-:S02]  /*4ae0*/  UIADD3.64 UR16, UPT, UPT, UR6, UR16, URZ ;  /* 0x0000001006107297 */ /* 0x000fc4000fffe0ff */
[----:B------:R-:W-:Y:S01]  /*4af0*/  UIADD3.64 UR18, UPT, UPT, UR8, -UR18, URZ ;  /* 0x8000001208127297 */ /* 0x000fe2000fffe0ff */
[----:B------:R-:W-:Y:S01]  /*4b00*/  UMOV UR28, 0x1 ;  /* 0x00000001001c7882 */ /* 0x000fe20000000000 */
[----:B------:R-:W-:-:S10]  /*4b10*/  UMOV UR5, URZ ;  /* 0x000000ff00057c82 */ /* 0x000fd40008000000 */
.L_x_10:
[----:B------:R-:W-:Y:S01]  /*4b20*/  IMAD.U32 R83, R83, -0x80000000, RZ ;  /* 0x8000000053537824 */ /* 0x000fe200078e00ff */
[----:B------:R-:W-:Y:S02]  /*4b30*/  SHF.R.S32.HI R124, RZ, 0x1f, R197 ;  /* 0x0000001fff7c7819 */ /* 0x000fe400000114c5 */
[C---:B------:R-:W-:Y:S01]  /*4b40*/  IADD3 R16, P5, PT, R197.reuse, R16, RZ ;  /* 0x00000010c5107210 */ /* 0x040fe20007fbe0ff */
[----:B------:R-:W1:Y:S01]  /*4b50*/  SYNCS.PHASECHK.TRANS64.TRYWAIT P2, [UR15], R83 ;  /* 0x00000053ff0075a7 */ /* 0x000e62000804110f */
[C---:B------:R-:W-:Y:S02]  /*4b60*/  IADD3 R20, P3, PT, R197.reuse, R20, RZ ;  /* 0x00000014c5147210 */ /* 0x040fe40007f7e0ff */
[C---:B------:R-:W-:Y:S01]  /*4b70*/  IADD3 R18, P4, PT, R197.reuse, R18, RZ ;  /* 0x00000012c5127210 */ /* 0x040fe20007f9e0ff */
[C---:B------:R-:W-:Y:S01]  /*4b80*/  IMAD.X R17, R124.reuse, 0x1, R17, P5 ;  /* 0x000000017c117824 */ /* 0x040fe200028e0611 */
        /* <DEDUP_REMOVED lines=8> */
[----:B------:R-:W-:Y:S01]  /*4c10*/  IADD3 R6, P5, PT, R197, R6, RZ ;  /* 0x00000006c5067210 */ /* 0x000fe20007fbe0ff */
[C---:B------:R-:W-:Y:S01]  /*4c20*/  IMAD.X R13, R124.reuse, 0x1, R13, P3 ;  /* 0x000000017c0d7824 */ /* 0x040fe200018e060d */
[C---:B------:R-:W-:Y:S01]  /*4c30*/  ISETP.GT.AND P6, PT, R57.reuse, 0x1, PT ;  /* 0x000000013900780c */ /* 0x040fe20003fc4270 */
[C---:B------:R-:W-:Y:S01]  /*4c40*/  IMAD.X R11, R124.reuse, 0x1, R11, P4 ;  /* 0x000000017c0b7824 */ /* 0x040fe200020e060b */
[----:B------:R-:W-:Y:S01]  /*4c50*/  ISETP.GT.AND P3, PT, R57, 0x2, PT ;  /* 0x000000023900780c */ /* 0x000fe20003f64270 */
[----:B------:R-:W-:Y:S01]  /*4c60*/  IMAD.X R7, R124, 0x1, R7, P5 ;  /* 0x000000017c077824 */ /* 0x000fe200028e0607 */
[----:B0-----:R-:W-:Y:S01]  /*4c70*/  IADD3 R126, P4, PT, R123, UR29, RZ ;  /* 0x0000001d7b7e7c10 */ /* 0x001fe2000ff9e0ff */
[----:B-1----:R-:W-:-:S12]  /*4c80*/  @!P2 BRA `(.L_x_8) ;  /* 0x000000280058a947 */ /* 0x002fd80003800000 */
.L_x_16:
[----:B------:R-:W-:Y:S01]  /*4c90*/  SHF.R.S32.HI R124, RZ, 0x1f, R22 ;  /* 0x0000001fff7c7819 */ /* 0x000fe20000011416 */
[--C-:B------:R-:W-:Y:S01]  /*4ca0*/  IMAD.X R127, R5, 0x1, R125.reuse, P4 ;  /* 0x00000001057f7824 */ /* 0x100fe200020e067d */
[-C--:B------:R-:W-:Y:S02]  /*4cb0*/  IADD3 R128, P2, PT, R22, R123.reuse, RZ ;  /* 0x0000007b16807210 */ /* 0x080fe40007f5e0ff */
[----:B------:R-:W-:Y:S02]  /*4cc0*/  ISETP.GT.AND P5, PT, R57, 0x3, PT ;  /* 0x000000033900780c */ /* 0x000fe40003fa4270 */
[----:B------:R-:W-:Y:S01]  /*4cd0*/  PRMT R194, RZ, 0x7610, R194 ;  /* 0x00007610ffc27816 */ /* 0x000fe200000000c2 */
[----:B------:R-:W-:Y:S01]  /*4ce0*/  IMAD.X R129, R124, 0x1, R125, P2 ;  /* 0x000000017c817824 */ /* 0x000fe200010e067d */
[----:B------:R-:W-:Y:S02]  /*4cf0*/  SHF.R.S32.HI R124, RZ, 0x1f, R23 ;  /* 0x0000001fff7c7819 */ /* 0x000fe40000011417 */
[----:B------:R-:W-:-:S02]  /*4d00*/  IADD3 R130, P2, PT, R23, R123, RZ ;  /* 0x0000007b17827210 */ /* 0x000fc40007f5e0ff */
[----:B------:R-:W-:Y:S01]  /*4d10*/  PRMT R193, RZ, 0x7610, R193 ;  /* 0x00007610ffc17816 */ /* 0x000fe200000000c1 */
[----:B------:R-:W2:Y:S01]  /*4d20*/  @P3 LDG.E.U8 R194, desc[UR26][R128.64] ;  /* 0x0000001a80c23981 */ /* 0x000ea2000c1e1100 */
[----:B------:R-:W-:Y:S01]  /*4d30*/  PRMT R191, RZ, 0x7610, R191 ;  /* 0x00007610ffbf7816 */ /* 0x000fe200000000bf */
[----:B------:R-:W-:Y:S01]  /*4d40*/  IMAD.X R131, R124, 0x1, R125, P2 ;  /* 0x000000017c837824 */ /* 0x000fe200010e067d */
[C---:B------:R-:W-:Y:S02]  /*4d50*/  ISETP.GT.AND P4, PT, R57.reuse, 0x4, PT ;  /* 0x000000043900780c */ /* 0x040fe40003f84270 */
[----:B------:R-:W-:Y:S01]  /*4d60*/  SHF.R.S32.HI R134, RZ, 0x1f, R24 ;  /* 0x0000001fff867819 */ /* 0x000fe20000011418 */
[----:B------:R0:W3:Y:S01]  /*4d70*/  @P6 LDG.E.U8 R193, desc[UR26][R126.64] ;  /* 0x0000001a7ec16981 */ /* 0x0000e2000c1e1100 */
[----:B------:R-:W-:Y:S02]  /*4d80*/  IADD3 R132, P3, PT, R24, R123, RZ ;  /* 0x0000007b18847210 */ /* 0x000fe40007f7e0ff */
[----:B------:R-:W-:Y:S01]  /*4d90*/  SHF.R.S32.HI R124, RZ, 0x1f, R25 ;  /* 0x0000001fff7c7819 */ /* 0x000fe20000011419 */
[----:B------:R1:W4:Y:S01]  /*4da0*/  @P5 LDG.E.U8 R191, desc[UR26][R130.64] ;  /* 0x0000001a82bf5981 */ /* 0x000322000c1e1100 */
[----:B------:R-:W-:Y:S01]  /*4db0*/  ISETP.GT.AND P2, PT, R57, 0x5, PT ;  /* 0x000000053900780c */ /* 0x000fe20003f44270 */
[----:B------:R-:W-:Y:S01]  /*4dc0*/  IMAD.X R133, R134, 0x1, R125, P3 ;  /* 0x0000000186857824 */ /* 0x000fe200018e067d */
[----:B------:R-:W-:-:S02]  /*4dd0*/  PRMT R192, RZ, 0x7610, R192 ;  /* 0x00007610ffc07816 */ /* 0x000fc400000000c0 */
[-C--:B0-----:R-:W-:Y:S02]  /*4de0*/  IADD3 R126, P5, PT, R25, R123.reuse, RZ ;  /* 0x0000007b197e7210 */ /* 0x081fe40007fbe0ff */
[----:B------:R-:W-:Y:S02]  /*4df0*/  PRMT R189, RZ, 0x7610, R189 ;  /* 0x00007610ffbd7816 */ /* 0x000fe400000000bd */
[----:B------:R0:W5:Y:S01]  /*4e00*/  @P4 LDG.E.U8 R192, desc[UR26][R132.64] ;  /* 0x0000001a84c04981 */ /* 0x000162000c1e1100 */
[--C-:B------:R-:W-:Y:S01]  /*4e10*/  IMAD.X R127, R124, 0x1, R125.reuse, P5 ;  /* 0x000000017c7f7824 */ /* 0x100fe200028e067d */
[----:B------:R-:W-:Y:S02]  /*4e20*/  SHF.R.S32.HI R124, RZ, 0x1f, R26 ;  /* 0x0000001fff7c7819 */ /* 0x000fe4000001141a */
[----:B------:R-:W-:Y:S02]  /*4e30*/  IADD3 R128, P5, PT, R26, R123, RZ ;  /* 0x0000007b1a807210 */ /* 0x000fe40007fbe0ff */
[C---:B------:R-:W-:Y:S01]  /*4e40*/  ISETP.GT.AND P4, PT, R57.reuse, 0x7, PT ;  /* 0x000000073900780c */ /* 0x040fe20003f84270 */
[----:B------:R0:W2:Y:S01]  /*4e50*/  @P2 LDG.E.U8 R189, desc[UR26][R126.64] ;  /* 0x0000001a7ebd2981 */ /* 0x0000a2000c1e1100 */
[----:B------:R-:W-:Y:S01]  /*4e60*/  ISETP.GT.AND P3, PT, R57, 0x6, PT ;  /* 0x000000063900780c */ /* 0x000fe20003f64270 */
[----:B------:R-:W-:Y:S01]  /*4e70*/  IMAD.X R129, R124, 0x1, R125, P5 ;  /* 0x000000017c817824 */ /* 0x000fe200028e067d */
[----:B------:R-:W-:-:S02]  /*4e80*/  SHF.R.S32.HI R124, RZ, 0x1f, R27 ;  /* 0x0000001fff7c7819 */ /* 0x000fc4000001141b */
[-C--:B-1----:R-:W-:Y:S02]  /*4e90*/  IADD3 R130, P6, PT, R27, R123.reuse, RZ ;  /* 0x0000007b1b827210 */ /* 0x082fe40007fde0ff */
[----:B------:R-:W-:Y:S02]  /*4ea0*/  SHF.R.S32.HI R134, RZ, 0x1f, R28 ;  /* 0x0000001fff867819 */ /* 0x000fe4000001141c */
[----:B0-----:R-:W-:Y:S02]  /*4eb0*/  IADD3 R132, P5, PT, R28, R123, RZ ;  /* 0x0000007b1c847210 */ /* 0x001fe40007fbe0ff */
[----:B------:R-:W-:Y:S01]  /*4ec0*/  ISETP.GT.AND P2, PT, R57, 0x8, PT ;  /* 0x000000083900780c */ /* 0x000fe20003f44270 */
[----:B------:R-:W-:Y:S01]  /*4ed0*/  IMAD.X R131, R124, 0x1, R125, P6 ;  /* 0x000000017c837824 */ /* 0x000fe200030e067d */
[----:B------:R-:W-:Y:S02]  /*4ee0*/  PRMT R187, RZ, 0x7610, R187 ;  /* 0x00007610ffbb7816 */ /* 0x000fe400000000bb */
[----:B------:R-:W-:Y:S01]  /*4ef0*/  PRMT R190, RZ, 0x7610, R190 ;  /* 0x00007610ffbe7816 */ /* 0x000fe200000000be */
[----:B------:R-:W-:Y:S01]  /*4f00*/  IMAD.X R133, R134, 0x1, R125, P5 ;  /* 0x0000000186857824 */ /* 0x000fe200028e067d */
[----:B------:R-:W-:-:S02]  /*4f10*/  SHF.R.S32.HI R124, RZ, 0x1f, R29 ;  /* 0x0000001fff7c7819 */ /* 0x000fc4000001141d */
[----:B------:R-:W-:Y:S01]  /*4f20*/  IADD3 R126, P5, PT, R29, R123, RZ ;  /* 0x0000007b1d7e7210 */ /* 0x000fe20007fbe0ff */
[----:B------:R0:W2:Y:S01]  /*4f30*/  @P4 LDG.E.U8 R187, desc[UR26][R130.64] ;  /* 0x0000001a82bb4981 */ /* 0x0000a2000c1e1100 */
[----:B------:R-:W-:Y:S02]  /*4f40*/  PRMT R188, RZ, 0x7610, R188 ;  /* 0x00007610ffbc7816 */ /* 0x000fe400000000bc */
[C---:B------:R-:W-:Y:S01]  /*4f50*/  ISETP.GT.AND P4, PT, R57.reuse, 0xa, PT ;  /* 0x0000000a3900780c */ /* 0x040fe20003f84270 */
[----:B------:R1:W2:Y:S01]  /*4f60*/  @P3 LDG.E.U8 R190, desc[UR26][R128.64] ;  /* 0x0000001a80be3981 */ /* 0x0002a2000c1e1100 */
[----:B------:R-:W-:Y:S01]  /*4f70*/  ISETP.GT.AND P3, PT, R57, 0x9, PT ;  /* 0x000000093900780c */ /* 0x000fe20003f64270 */
[----:B------:R-:W-:Y:S01]  /*4f80*/  IMAD.X R127, R124, 0x1, R125, P5 ;  /* 0x000000017c7f7824 */ /* 0x000fe200028e067d */
[----:B------:R-:W-:Y:S01]  /*4f90*/  SHF.R.S32.HI R124, RZ, 0x1f, R30 ;  /* 0x0000001fff7c7819 */ /* 0x000fe2000001141e */
[----:B------:R1:W2:Y:S01]  /*4fa0*/  @P2 LDG.E.U8 R188, desc[UR26][R132.64] ;  /* 0x0000001a84bc2981 */ /* 0x0002a2000c1e1100 */
[----:B------:R-:W-:-:S02]  /*4fb0*/  SHF.R.S32.HI R134, RZ, 0x1f, R31 ;  /* 0x0000001fff867819 */ /* 0x000fc4000001141f */
[-C--:B0-----:R-:W-:Y:S02]  /*4fc0*/  IADD3 R130, P5, PT, R31, R123.reuse, RZ ;  /* 0x0000007b1f827210 */ /* 0x081fe40007fbe0ff */
[----:B-1----:R-:W-:Y:S02]  /*4fd0*/  IADD3 R128, P6, PT, R30, R123, RZ ;  /* 0x0000007b1e807210 */ /* 0x002fe40007fde0ff */
[----:B------:R-:W-:Y:S02]  /*4fe0*/  ISETP.GT.AND P2, PT, R57, 0xb, PT ;  /* 0x0000000b3900780c */ /* 0x000fe40003f44270 */
[----:B------:R-:W-:Y:S01]  /*4ff0*/  PRMT R186, RZ, 0x7610, R186 ;  /* 0x00007610ffba7816 */ /* 0x000fe200000000ba */
[----:B------:R-:W-:Y:S01]  /*5000*/  IMAD.X R129, R124, 0x1, R125, P6 ;  /* 0x000000017c817824 */ /* 0x000fe200030e067d */
        /* <DEDUP_REMOVED lines=17> */
[--C-:B------:R-:W-:Y:S01]  /*5120*/  IMAD.X R127, R124, 0x1, R125.reuse, P6 ;  /* 0x000000017c7f7824 */ /* 0x100fe200030e067d */
        /* <DEDUP_REMOVED lines=76> */
[----:B------:R-:W2:Y:S01]  /*55f0*/  @P4 LDG.E.U8 R169, desc[UR26][R126.64] ;  /* 0x0000001a7ea94981 */ /* 0x000ea2000c1e1100 */
[----:B------:R-:W-:Y:S02]  /*5600*/  PRMT R170, RZ, 0x7610, R170 ;  /* 0x00007610ffaa7816 */ /* 0x000fe400000000aa */
[C---:B------:R-:W-:Y:S01]  /*5610*/  ISETP.GT.AND P4, PT, R57.reuse, 0x1c, PT ;  /* 0x0000001c3900780c */ /* 0x040fe20003f84270 */
[----:B------:R0:W2:Y:S01]  /*5620*/  @P3 LDG.E.U8 R172, desc[UR26][R132.64] ;  /* 0x0000001a84ac3981 */ /* 0x0000a2000c1e1100 */
[C---:B------:R-:W-:Y:S01]  /*5630*/  ISETP.GT.AND P3, PT, R57.reuse, 0x1b, PT ;  /* 0x0000001b3900780c */ /* 0x040fe20003f64270 */
[----:B------:R-:W-:Y:S01]  /*5640*/  IMAD.X R131, R124, 0x1, R125, P5 ;  /* 0x000000017c837824 */ /* 0x000fe200028e067d */
[----:B------:R-:W-:Y:S01]  /*5650*/  SHF.R.S32.HI R124, RZ, 0x1f, R48 ;  /* 0x0000001fff7c7819 */ /* 0x000fe20000011430 */
[----:B------:R1:W2:Y:S01]  /*5660*/  @P2 LDG.E.U8 R170, desc[UR26][R128.64] ;  /* 0x0000001a80aa2981 */ /* 0x0002a2000c1e1100 */
[----:B------:R-:W-:-:S02]  /*5670*/  ISETP.GT.AND P2, PT, R57, 0x1d, PT ;  /* 0x0000001d3900780c */ /* 0x000fc40003f44270 */
[-C--:B0-----:R-:W-:Y:S02]  /*5680*/  IADD3 R132, P6, PT, R48, R123.reuse, RZ ;  /* 0x0000007b30847210 */ /* 0x081fe40007fde0ff */
[----:B------:R-:W-:Y:S02]  /*5690*/  PRMT R168, RZ, 0x7610, R168 ;  /* 0x00007610ffa87816 */ /* 0x000fe400000000a8 */
[----:B------:R-:W-:Y:S01]  /*56a0*/  PRMT R167, RZ, 0x7610, R167 ;  /* 0x00007610ffa77816 */ /* 0x000fe200000000a7 */
[----:B------:R-:W-:Y:S01]  /*56b0*/  IMAD.X R133, R124, 0x1, R125, P6 ;  /* 0x000000017c857824 */ /* 0x000fe200030e067d */
[----:B------:R-:W-:Y:S02]  /*56c0*/  SHF.R.S32.HI R134, RZ, 0x1f, R49 ;  /* 0x0000001fff867819 */ /* 0x000fe40000011431 */
[----:B------:R-:W-:Y:S02]  /*56d0*/  IADD3 R126, P5, PT, R49, R123, RZ ;  /* 0x0000007b317e7210 */ /* 0x000fe40007fbe0ff */
[----:B------:R-:W-:Y:S01]  /*56e0*/  PRMT R166, RZ, 0x7610, R166 ;  /* 0x00007610ffa67816 */ /* 0x000fe200000000a6 */
[----:B------:R-:W2:Y:S01]  /*56f0*/  @P4 LDG.E.U8 R168, desc[UR26][R132.64] ;  /* 0x0000001a84a84981 */ /* 0x000ea2000c1e1100 */
[----:B------:R-:W-:Y:S01]  /*5700*/  ISETP.GT.AND P4, PT, R57, 0x1f, PT ;  /* 0x0000001f3900780c */ /* 0x000fe20003f84270 */
[----:B------:R-:W-:-:S02]  /*5710*/  IMAD.X R127, R134, 0x1, R125, P5 ;  /* 0x00000001867f7824 */ /* 0x000fc400028e067d */
[----:B------:R0:W2:Y:S01]  /*5720*/  @P3 LDG.E.U8 R167, desc[UR26][R130.64] ;  /* 0x0000001a82a73981 */ /* 0x0000a2000c1e1100 */
[----:B------:R-:W-:Y:S02]  /*5730*/  ISETP.GT.AND P3, PT, R57, 0x1e, PT ;  /* 0x0000001e3900780c */ /* 0x000fe40003f64270 */
[----:B------:R-:W-:Y:S01]  /*5740*/  SHF.R.S32.HI R124, RZ, 0x1f, R50 ;  /* 0x0000001fff7c7819 */ /* 0x000fe20000011432 */
[----:B------:R0:W2:Y:S01]  /*5750*/  @P2 LDG.E.U8 R166, desc[UR26][R126.64] ;  /* 0x0000001a7ea62981 */ /* 0x0000a2000c1e1100 */
[-C--:B-1----:R-:W-:Y:S02]  /*5760*/  IADD3 R128, P5, PT, R50, R123.reuse, RZ ;  /* 0x0000007b32807210 */ /* 0x082fe40007fbe0ff */
[----:B------:R-:W-:Y:S02]  /*5770*/  SHF.R.S32.HI R134, RZ, 0x1f, R51 ;  /* 0x0000001fff867819 */ /* 0x000fe40000011433 */
[----:B0-----:R-:W-:Y:S01]  /*5780*/  IADD3 R130, P6, PT, R51, R123, RZ ;  /* 0x0000007b33827210 */ /* 0x001fe20007fde0ff */
[----:B------:R-:W-:Y:S01]  /*5790*/  IMAD.X R129, R124, 0x1, R125, P5 ;  /* 0x000000017c817824 */ /* 0x000fe200028e067d */
[----:B------:R-:W-:-:S02]  /*57a0*/  ISETP.GT.AND P2, PT, R57, 0x20, PT ;  /* 0x000000203900780c */ /* 0x000fc40003f44270 */
[----:B------:R-:W-:Y:S01]  /*57b0*/  PRMT R83, RZ, 0x7610, R83 ;  /* 0x00007610ff537816 */ /* 0x000fe20000000053 */
[--C-:B------:R-:W-:Y:S01]  /*57c0*/  IMAD.X R131, R134, 0x1, R125.reuse, P6 ;  /* 0x0000000186837824 */ /* 0x100fe200030e067d */
[----:B------:R-:W-:Y:S02]  /*57d0*/  PRMT R124, RZ, 0x7610, R124 ;  /* 0x00007610ff7c7816 */ /* 0x000fe4000000007c */
[----:B------:R-:W-:Y:S02]  /*57e0*/  SHF.R.S32.HI R132, RZ, 0x1f, R52 ;  /* 0x0000001fff847819 */ /* 0x000fe40000011434 */
[-C--:B------:R-:W-:Y:S01]  /*57f0*/  IADD3 R138, P5, PT, R52, R123.reuse, RZ ;  /* 0x0000007b348a7210 */ /* 0x080fe20007fbe0ff */
[----:B------:R-:W3:Y:S01]  /*5800*/  @P4 LDG.E.U8 R83, desc[UR26][R130.64] ;  /* 0x0000001a82534981 */ /* 0x000ee2000c1e1100 */
[----:B------:R-:W-:Y:S02]  /*5810*/  PRMT R126, RZ, 0x7610, R126 ;  /* 0x00007610ff7e7816 */ /* 0x000fe4000000007e */
[----:B------:R-:W-:Y:S01]  /*5820*/  ISETP.GT.AND P4, PT, R57, 0x22, PT ;  /* 0x000000223900780c */ /* 0x000fe20003f84270 */
[----:B------:R0:W3:Y:S01]  /*5830*/  @P3 LDG.E.U8 R124, desc[UR26][R128.64] ;  /* 0x0000001a807c3981 */ /* 0x0000e2000c1e1100 */
[----:B------:R-:W-:Y:S01]  /*5840*/  IMAD.X R139, R132, 0x1, R125, P5 ;  /* 0x00000001848b7824 */ /* 0x000fe200028e067d */
[----:B------:R-:W-:-:S02]  /*5850*/  IADD3 R136, P6, PT, R54, R123, RZ ;  /* 0x0000007b36887210 */ /* 0x000fc40007fde0ff */
[----:B------:R-:W-:Y:S02]  /*5860*/  ISETP.GT.AND P3, PT, R57, 0x21, PT ;  /* 0x000000213900780c */ /* 0x000fe40003f64270 */
[----:B------:R-:W-:Y:S01]  /*5870*/  SHF.R.S32.HI R132, RZ, 0x1f, R53 ;  /* 0x0000001fff847819 */ /* 0x000fe20000011435 */
[----:B------:R1:W3:Y:S01]  /*5880*/  @P2 LDG.E.U8 R126, desc[UR26][R138.64] ;  /* 0x0000001a8a7e2981 */ /* 0x0002e2000c1e1100 */
[----:B------:R-:W-:Y:S02]  /*5890*/  IADD3 R134, P5, PT, R53, R123, RZ ;  /* 0x0000007b35867210 */ /* 0x000fe40007fbe0ff */
[----:B0-----:R-:W-:Y:S02]  /*58a0*/  SHF.R.S32.HI R128, RZ, 0x1f, R54 ;  /* 0x0000001fff807819 */ /* 0x001fe40000011436 */
[----:B------:R-:W-:Y:S01]  /*58b0*/  ISETP.GT.AND P2, PT, R57, 0x23, PT ;  /* 0x000000233900780c */ /* 0x000fe20003f44270 */
[--C-:B------:R-:W-:Y:S02]  /*58c0*/  IMAD.X R135, R132, 0x1, R125.reuse, P5 ;  /* 0x0000000184877824 */ /* 0x100fe400028e067d */
[----:B------:R-:W-:Y:S01]  /*58d0*/  IMAD.X R137, R128, 0x1, R125, P6 ;  /* 0x0000000180897824 */ /* 0x000fe200030e067d */
[----:B------:R-:W-:-:S02]  /*58e0*/  PRMT R128, RZ, 0x7610, R128 ;  /* 0x00007610ff807816 */ /* 0x000fc40000000080 */
[----:B------:R-:W-:Y:S02]  /*58f0*/  SHF.R.S32.HI R130, RZ, 0x1f, R55 ;  /* 0x0000001fff827819 */ /* 0x000fe40000011437 */
[-C--:B------:R-:W-:Y:S02]  /*5900*/  IADD3 R132, P5, PT, R55, R123.reuse, RZ ;  /* 0x0000007b37847210 */ /* 0x080fe40007fbe0ff */
[----:B------:R-:W-:Y:S01]  /*5910*/  PRMT R127, RZ, 0x7610, R127 ;  /* 0x00007610ff7f7816 */ /* 0x000fe2000000007f */
[----:B------:R-:W4:Y:S01]  /*5920*/  @P4 LDG.E.U8 R128, desc[UR26][R136.64] ;  /* 0x0000001a88804981 */ /* 0x000f22000c1e1100 */
[----:B------:R-:W-:Y:S01]  /*5930*/  PRMT R129, RZ, 0x7610, R129 ;  /* 0x00007610ff817816 */ /* 0x000fe20000000081 */
[----:B------:R-:W-:Y:S01]  /*5940*/  IMAD.X R133, R130, 0x1, R125, P5 ;  /* 0x0000000182857824 */ /* 0x000fe200028e067d */
[----:B------:R-:W-:Y:S02]  /*5950*/  ISETP.GT.AND P4, PT, R57, 0x25, PT ;  /* 0x000000253900780c */ /* 0x000fe40003f84270 */
[----:B------:R0:W4:Y:S01]  /*5960*/  @P3 LDG.E.U8 R127, desc[UR26][R134.64] ;  /* 0x0000001a867f3981 */ /* 0x000122000c1e1100 */
[----:B-1----:R-:W-:-:S02]  /*5970*/  IADD3 R138, P6, PT, R60, R123, RZ ;  /* 0x0000007b3c8a7210 */ /* 0x002fc40007fde0ff */
[C---:B------:R-:W-:Y:S01]  /*5980*/  ISETP.GT.AND P3, PT, R57.reuse, 0x24, PT ;  /* 0x000000243900780c */ /* 0x040fe20003f64270 */
[----:B------:R1:W4:Y:S01]  /*5990*/  @P2 LDG.E.U8 R129, desc[UR26][R132.64] ;  /* 0x0000001a84812981 */ /* 0x000322000c1e1100 */
[----:B------:R-:W-:Y:S02]  /*59a0*/  ISETP.GT.AND P2, PT, R57, 0x26, PT ;  /* 0x000000263900780c */ /* 0x000fe40003f44270 */
[-C--:B0-----:R-:W-:Y:S01]  /*59b0*/  IADD3 R134, P5, PT, R63, R123.reuse, RZ ;  /* 0x0000007b3f867210 */ /* 0x081fe20007fbe0ff */
[----:B------:R-:W-:Y:S01]  /*59c0*/  IMAD.X R139, R62, 0x1, R125, P6 ;  /* 0x000000013e8b7824 */ /* 0x000fe200030e067d */
[----:B------:R-:W-:Y:S02]  /*59d0*/  PRMT R131, RZ, 0x7610, R131 ;  /* 0x00007610ff837816 */ /* 0x000fe40000000083 */
[----:B------:R-:W-:Y:S01]  /*59e0*/  IADD3 R140, P6, PT, R104, R123, RZ ;  /* 0x0000007b688c7210 */ /* 0x000fe20007fde0ff */
[----:B------:R-:W-:Y:S01]  /*59f0*/  IMAD.X R135, R65, 0x1, R125, P5 ;  /* 0x0000000141877824 */ /* 0x000fe200028e067d */
[----:B------:R-:W-:-:S02]  /*5a00*/  PRMT R130, RZ, 0x7610, R130 ;  /* 0x00007610ff827816 */ /* 0x000fc40000000082 */
[----:B-1----:R-:W-:Y:S01]  /*5a10*/  PRMT R132, RZ, 0x7610, R132 ;  /* 0x00007610ff847816 */ /* 0x002fe20000000084 */
[--C-:B------:R-:W-:Y:S01]  /*5a20*/  IMAD.X R141, R107, 0x1, R125.reuse, P6 ;  /* 0x000000016b8d7824 */ /* 0x100fe200030e067d */
[----:B------:R0:W4:Y:S01]  /*5a30*/  @P4 LDG.E.U8 R131, desc[UR26][R134.64] ;  /* 0x0000001a86834981 */ /* 0x000122000c1e1100 */
[----:B------:R-:W-:Y:S02]  /*5a40*/  ISETP.GT.AND P4, PT, R57, 0x28, PT ;  /* 0x000000283900780c */ /* 0x000fe40003f84270 */
[-C--:B------:R-:W-:Y:S01]  /*5a50*/  IADD3 R136, P5, PT, R111, R123.reuse, RZ ;  /* 0x0000007b6f887210 */ /* 0x080fe20007fbe0ff */
[----:B------:R1:W4:Y:S01]  /*5a60*/  @P3 LDG.E.U8 R130, desc[UR26][R138.64] ;  /* 0x0000001a8a823981 */ /* 0x000322000c1e1100 */
[-C--:B------:R-:W-:Y:S02]  /*5a70*/  IADD3 R142, P6, PT, R75, R123.reuse, RZ ;  /* 0x0000007b4b8e7210 */ /* 0x080fe40007fde0ff */
[C---:B------:R-:W-:Y:S01]  /*5a80*/  ISETP.GT.AND P3, PT, R57.reuse, 0x27, PT ;  /* 0x000000273900780c */ /* 0x040fe20003f64270 */
[----:B------:R5:W4:Y:S01]  /*5a90*/  @P2 LDG.E.U8 R132, desc[UR26][R140.64] ;  /* 0x0000001a8c842981 */ /* 0x000b22000c1e1100 */
[----:B------:R-:W-:Y:S01]  /*5aa0*/  ISETP.GT.AND P2, PT, R57, 0x29, PT ;  /* 0x000000293900780c */ /* 0x000fe20003f44270 */
[--C-:B------:R-:W-:Y:S01]  /*5ab0*/  IMAD.X R137, R114, 0x1, R125.reuse, P5 ;  /* 0x0000000172897824 */ /* 0x100fe200028e067d */
[----:B0-----:R-:W-:Y:S01]  /*5ac0*/  PRMT R134, RZ, 0x7610, R134 ;  /* 0x00007610ff867816 */ /* 0x001fe20000000086 */
[----:B------:R-:W-:Y:S01]  /*5ad0*/  IMAD.X R143, R77, 0x1, R125, P6 ;  /* 0x000000014d8f7824 */ /* 0x000fe200030e067d */
[----:B-1----:R-:W-:-:S02]  /*5ae0*/  IADD3 R138, P5, PT, R89, R123, RZ ;  /* 0x0000007b598a7210 */ /* 0x002fc40007fbe0ff */
[----:B------:R-:W-:Y:S02]  /*5af0*/  PRMT R133, RZ, 0x7610, R133 ;  /* 0x00007610ff857816 */ /* 0x000fe40000000085 */
[----:B------:R-:W4:Y:S01]  /*5b00*/  @P4 LDG.E.U8 R134, desc[UR26][R142.64] ;  /* 0x0000001a8e864981 */ /* 0x000f22000c1e1100 */
[----:B------:R-:W-:Y:S01]  /*5b10*/  PRMT R135, RZ, 0x7610, R135 ;  /* 0x00007610ff877816 */ /* 0x000fe20000000087 */
[--C-:B------:R-:W-:Y:S01]  /*5b20*/  IMAD.X R139, R91, 0x1, R125.reuse, P5 ;  /* 0x000000015b8b7824 */ /* 0x100fe200028e067d */
[----:B------:R-:W-:Y:S02]  /*5b30*/  ISETP.GT.AND P4, PT, R57, 0x2b, PT ;  /* 0x0000002b3900780c */ /* 0x000fe40003f84270 */
[-C--:B------:R-:W-:Y:S01]  /*5b40*/  IADD3 R144, P6, PT, R103, R123.reuse, RZ ;  /* 0x0000007b67907210 */ /* 0x080fe20007fde0ff */
[----:B------:R0:W4:Y:S01]  /*5b50*/  @P3 LDG.E.U8 R133, desc[UR26][R136.64] ;  /* 0x0000001a88853981 */ /* 0x000122000c1e1100 */
[-C--:B-----5:R-:W-:Y:S02]  /*5b60*/  IADD3 R140, P5, PT, R64, R123.reuse, RZ ;  /* 0x0000007b408c7210 */ /* 0x0a0fe40007fbe0ff */
[C---:B------:R-:W-:Y:S01]  /*5b70*/  ISETP.GT.AND P3, PT, R57.reuse, 0x2a, PT ;  /* 0x0000002a3900780c */ /* 0x040fe20003f64270 */
[----:B------:R1:W5:Y:S01]  /*5b80*/  @P2 LDG.E.U8 R135, desc[UR26][R138.64] ;  /* 0x0000001a8a872981 */ /* 0x000362000c1e1100 */
[----:B------:R-:W-:Y:S01]  /*5b90*/  ISETP.GT.AND P2, PT, R57, 0x2c, PT ;  /* 0x0000002c3900780c */ /* 0x000fe20003f44270 */
[--C-:B------:R-:W-:Y:S01]  /*5ba0*/  IMAD.X R145, R106, 0x1, R125.reuse, P6 ;  /* 0x000000016a917824 */ /* 0x100fe200030e067d */
[----:B------:R-:W-:Y:S01]  /*5bb0*/  IADD3 R146, P6, PT, R67, R123, RZ ;  /* 0x0000007b43927210 */ /* 0x000fe20007fde0ff */
[----:B------:R-:W-:Y:S01]  /*5bc0*/  IMAD.X R141, R66, 0x1, R125, P5 ;  /* 0x00000001428d7824 */ /* 0x000fe200028e067d */
[----:B0-----:R-:W-:-:S02]  /*5bd0*/  PRMT R137, RZ, 0x7610, R137 ;  /* 0x00007610ff897816 */ /* 0x001fc40000000089 */
[----:B------:R-:W-:Y:S01]  /*5be0*/  PRMT R136, RZ, 0x7610, R136 ;  /* 0x00007610ff887816 */ /* 0x000fe20000000088 */
[--C-:B------:R-:W-:Y:S01]  /*5bf0*/  IMAD.X R147, R69, 0x1, R125.reuse, P6 ;  /* 0x0000000145937824 */ /* 0x100fe200030e067d */
[----:B-1----:R-:W-:Y:S02]  /*5c00*/  PRMT R138, RZ, 0x7610, R138 ;  /* 0x00007610ff8a7816 */ /* 0x002fe4000000008a */
[----:B------:R0:W5:Y:S01]  /*5c10*/  @P4 LDG.E.U8 R137, desc[UR26][R140.64] ;  /* 0x0000001a8c894981 */ /* 0x000162000c1e1100 */
[----:B------:R-:W-:Y:S02]  /*5c20*/  ISETP.GT.AND P4, PT, R57, 0x2e, PT ;  /* 0x0000002e3900780c */ /* 0x000fe40003f84270 */
[-C--:B------:R-:W-:Y:S01]  /*5c30*/  IADD3 R142, P5, PT, R68, R123.reuse, RZ ;  /* 0x0000007b448e7210 */ /* 0x080fe20007fbe0ff */
[----:B------:R1:W5:Y:S01]  /*5c40*/  @P3 LDG.E.U8 R136, desc[UR26][R144.64] ;  /* 0x0000001a90883981 */ /* 0x000362000c1e1100 */
[-C--:B------:R-:W-:Y:S02]  /*5c50*/  IADD3 R148, P6, PT, R71, R123.reuse, RZ ;  /* 0x0000007b47947210 */ /* 0x080fe40007fde0ff */
[C---:B------:R-:W-:Y:S01]  /*5c60*/  ISETP.GT.AND P3, PT, R57.reuse, 0x2d, PT ;  /* 0x0000002d3900780c */ /* 0x040fe20003f64270 */
[----:B------:R1:W5:Y:S01]  /*5c70*/  @P2 LDG.E.U8 R138, desc[UR26][R146.64] ;  /* 0x0000001a928a2981 */ /* 0x000362000c1e1100 */
[----:B------:R-:W-:Y:S01]  /*5c80*/  ISETP.GT.AND P2, PT, R57, 0x2f, PT ;  /* 0x0000002f3900780c */ /* 0x000fe20003f44270 */
[--C-:B------:R-:W-:Y:S01]  /*5c90*/  IMAD.X R143, R70, 0x1, R125.reuse, P5 ;  /* 0x00000001468f7824 */ /* 0x100fe200028e067d */
[----:B0-----:R-:W-:Y:S01]  /*5ca0*/  PRMT R140, RZ, 0x7610, R140 ;  /* 0x00007610ff8c7816 */ /* 0x001fe2000000008c */
[----:B------:R-:W-:Y:S01]  /*5cb0*/  IMAD.X R149, R73, 0x1, R125, P6 ;  /* 0x0000000149957824 */ /* 0x000fe200030e067d */
[----:B-1----:R-:W-:-:S02]  /*5cc0*/  IADD3 R144, P5, PT, R72, R123, RZ ;  /* 0x0000007b48907210 */ /* 0x002fc40007fbe0ff */
[----:B------:R-:W-:Y:S02]  /*5cd0*/  PRMT R139, RZ, 0x7610, R139 ;  /* 0x00007610ff8b7816 */ /* 0x000fe4000000008b */
[----:B------:R-:W5:Y:S01]  /*5ce0*/  @P4 LDG.E.U8 R140, desc[UR26][R148.64] ;  /* 0x0000001a948c4981 */ /* 0x000f62000c1e1100 */
[----:B------:R-:W-:Y:S01]  /*5cf0*/  PRMT R141, RZ, 0x7610, R141 ;  /* 0x00007610ff8d7816 */ /* 0x000fe2000000008d */
[--C-:B------:R-:W-:Y:S01]  /*5d00*/  IMAD.X R145, R74, 0x1, R125.reuse, P5 ;  /* 0x000000014a917824 */ /* 0x100fe200028e067d */
[C---:B------:R-:W-:Y:S02]  /*5d10*/  ISETP.GT.AND P4, PT, R57.reuse, 0x31, PT ;  /* 0x000000313900780c */ /* 0x040fe40003f84270 */
[-C--:B------:R-:W-:Y:S01]  /*5d20*/  IADD3 R150, P6, PT, R56, R123.reuse, RZ ;  /* 0x0000007b38967210 */ /* 0x080fe20007fde0ff */
[----:B------:R0:W5:Y:S01]  /*5d30*/  @P3 LDG.E.U8 R139, desc[UR26][R142.64] ;  /* 0x0000001a8e8b3981 */ /* 0x000162000c1e1100 */
[-C--:B------:R-:W-:Y:S02]  /*5d40*/  IADD3 R146, P5, PT, R76, R123.reuse, RZ ;  /* 0x0000007b4c927210 */ /* 0x080fe40007fbe0ff */
        /* <DEDUP_REMOVED lines=26> */
[-C--:B------:R-:W-:Y:S02]  /*5ef0*/  IADD3 R156, P4, PT, R90, R123.reuse, RZ ;  /* 0x0000007b5a9c7210 */ /* 0x080fe40007f9e0ff */
[C---:B------:R-:W-:Y:S01]  /*5f00*/  ISETP.GT.AND P5, PT, R57.reuse, 0x37, PT ;  /* 0x000000373900780c */ /* 0x040fe20003fa4270 */
[----:B------:R0:W5:Y:S01]  /*5f10*/  @P3 LDG.E.U8 R145, desc[UR26][R148.64] ;  /* 0x0000001a94913981 */ /* 0x000162000c1e1100 */
[C---:B------:R-:W-:Y:S01]  /*5f20*/  ISETP.GT.AND P3, PT, R57.reuse, 0x36, PT ;  /* 0x000000363900780c */ /* 0x040fe20003f64270 */
[----:B------:R-:W-:Y:S01]  /*5f30*/  IMAD.X R157, R92, 0x1, R125, P4 ;  /* 0x000000015c9d7824 */ /* 0x000fe200020e067d */
[----:B------:R-:W-:Y:S01]  /*5f40*/  ISETP.GT.AND P4, PT, R57, RZ, PT ;  /* 0x000000ff3900720c */ /* 0x000fe20003f84270 */
[----:B------:R1:W5:Y:S01]  /*5f50*/  @P2 LDG.E.U8 R147, desc[UR26][R150.64] ;  /* 0x0000001a96932981 */ /* 0x000362000c1e1100 */
[----:B------:R-:W-:-:S02]  /*5f60*/  IADD3 R152, P2, PT, R94, R123, RZ ;  /* 0x0000007b5e987210 */ /* 0x000fc40007f5e0ff */
[----:B0-----:R-:W-:-:S03]  /*5f70*/  PRMT R149, RZ, 0x7610, R149 ;  /* 0x00007610ff957816 */ /* 0x001fc60000000095 */
[--C-:B------:R-:W-:Y:S01]  /*5f80*/  IMAD.X R153, R96, 0x1, R125.reuse, P2 ;  /* 0x0000000160997824 */ /* 0x100fe200010e067d */
[----:B------:R-:W-:Y:S02]  /*5f90*/  PRMT R148, RZ, 0x7610, R148 ;  /* 0x00007610ff947816 */ /* 0x000fe40000000094 */
[----:B------:R-:W-:Y:S02]  /*5fa0*/  ISETP.GT.AND P2, PT, R57, 0x38, PT ;  /* 0x000000383900780c */ /* 0x000fe40003f44270 */
[----:B------:R-:W5:Y:S01]  /*5fb0*/  @P5 LDG.E.U8 R149, desc[UR26][R152.64] ;  /* 0x0000001a98955981 */ /* 0x000f62000c1e1100 */
[----:B------:R-:W-:Y:S02]  /*5fc0*/  IADD3 R154, P5, PT, R59, R123, RZ ;  /* 0x0000007b3b9a7210 */ /* 0x000fe40007fbe0ff */
[----:B------:R-:W-:Y:S01]  /*5fd0*/  PRMT R196, RZ, 0x7610, R196 ;  /* 0x00007610ffc47816 */ /* 0x000fe200000000c4 */
[----:B------:R0:W5:Y:S01]  /*5fe0*/  @P3 LDG.E.U8 R148, desc[UR26][R156.64] ;  /* 0x0000001a9c943981 */ /* 0x000162000c1e1100 */
[----:B-1----:R-:W-:Y:S01]  /*5ff0*/  PRMT R150, RZ, 0x7610, R150 ;  /* 0x00007610ff967816 */ /* 0x002fe20000000096 */
[----:B------:R-:W-:Y:S01]  /*6000*/  IMAD.X R155, R61, 0x1, R125, P5 ;  /* 0x000000013d9b7824 */ /* 0x000fe200028e067d */
[----:B------:R-:W-:Y:S01]  /*6010*/  ISETP.GT.AND P3, PT, R57, 0x39, PT ;  /* 0x000000393900780c */ /* 0x000fe20003f64270 */
[----:B0-----:R-:W-:-:S03]  /*6020*/  @P4 IMAD.MOV.U32 R156, RZ, RZ, R123 ;  /* 0x000000ffff9c4224 */ /* 0x001fc600078e007b */
[----:B------:R-:W5:Y:S01]  /*6030*/  @P2 LDG.E.U8 R150, desc[UR26][R154.64] ;  /* 0x0000001a9a962981 */ /* 0x000f62000c1e1100 */
[----:B------:R-:W-:Y:S01]  /*6040*/  @P4 IMAD.MOV.U32 R157, RZ, RZ, R125 ;  /* 0x000000ffff9d4224 */ /* 0x000fe200078e007d */
[----:B------:R-:W-:-:S04]  /*6050*/  ISETP.GT.AND P5, PT, R57, 0x3a, PT ;  /* 0x0000003a3900780c */ /* 0x000fc80003fa4270 */
[----:B------:R0:W5:Y:S01]  /*6060*/  @P4 LDG.E.U8 R196, desc[UR26][R156.64] ;  /* 0x0000001a9cc44981 */ /* 0x000162000c1e1100 */
[-C--:B------:R-:W-:Y:S02]  /*6070*/  IADD3 R162, P4, PT, R93, R123.reuse, RZ ;  /* 0x0000007b5da27210 */ /* 0x080fe40007f9e0ff */
[----:B------:R-:W-:-:S03]  /*6080*/  IADD3 R160, P2, PT, R97, R123, RZ ;  /* 0x0000007b61a07210 */ /* 0x000fc60007f5e0ff */
[--C-:B------:R-:W-:Y:S01]  /*6090*/  IMAD.X R163, R95, 0x1, R125.reuse, P4 ;  /* 0x000000015fa37824 */ /* 0x100fe200020e067d */
[----:B------:R-:W-:Y:S01]  /*60a0*/  ISETP.GT.AND P4, PT, R57, 0x3b, PT ;  /* 0x0000003b3900780c */ /* 0x000fe20003f84270 */
[----:B------:R-:W-:Y:S01]  /*60b0*/  IMAD.X R161, R99, 0x1, R125, P2 ;  /* 0x0000000163a17824 */ /* 0x000fe200010e067d */
[----:B------:R-:W-:Y:S02]  /*60c0*/  PRMT R151, RZ, 0x7610, R151 ;  /* 0x00007610ff977816 */ /* 0x000fe40000000097 */
[-C--:B------:R-:W-:Y:S02]  /*60d0*/  IADD3 R158, P2, PT, R98, R123.reuse, RZ ;  /* 0x0000007b629e7210 */ /* 0x080fe40007f5e0ff */
[----:B------:R-:W-:Y:S02]  /*60e0*/  PRMT R152, RZ, 0x7610, R152 ;  /* 0x00007610ff987816 */ /* 0x000fe40000000098 */
[----:B------:R-:W5:Y:S01]  /*60f0*/  @P3 LDG.E.U8 R151, desc[UR26][R162.64] ;  /* 0x0000001aa2973981 */ /* 0x000f62000c1e1100 */
[----:B------:R-:W-:Y:S01]  /*6100*/  PRMT R153, RZ, 0x7610, R153 ;  /* 0x00007610ff997816 */ /* 0x000fe20000000099 */
[----:B------:R-:W-:Y:S01]  /*6110*/  IMAD.X R159, R100, 0x1, R125, P2 ;  /* 0x00000001649f7824 */ /* 0x000fe200010e067d */
[----:B------:R-:W-:Y:S01]  /*6120*/  ISETP.GT.AND P3, PT, R57, 0x3c, PT ;  /* 0x0000003c3900780c */ /* 0x000fe20003f64270 */
[----:B------:R1:W5:Y:S01]  /*6130*/  @P5 LDG.E.U8 R152, desc[UR26][R160.64] ;  /* 0x0000001aa0985981 */ /* 0x000362000c1e1100 */
[----:B------:R-:W-:-:S02]  /*6140*/  IADD3 RZ, P5, PT, R108, R123, RZ ;  /* 0x0000007b6cff7210 */ /* 0x000fc40007fbe0ff */
[----:B------:R-:W-:Y:S01]  /*6150*/  ISETP.GT.AND P2, PT, R57, 0x3d, PT ;  /* 0x0000003d3900780c */ /* 0x000fe20003f44270 */
[----:B------:R-:W5:Y:S01]  /*6160*/  @P4 LDG.E.U8 R153, desc[UR26][R158.64] ;  /* 0x0000001a9e994981 */ /* 0x000f62000c1e1100 */
[----:B------:R-:W-:Y:S01]  /*6170*/  IADD3 RZ, P4, PT, R101, R123, RZ ;  /* 0x0000007b65ff7210 */ /* 0x000fe20007f9e0ff */
[----:B0-----:R-:W-:Y:S01]  /*6180*/  IMAD.IADD R156, R108, 0x1, R123 ;  /* 0x000000016c9c7824 */ /* 0x001fe200078e027b */
[----:B------:R-:W-:Y:S01]  /*6190*/  PRMT R154, RZ, 0x7610, R154 ;  /* 0x00007610ff9a7816 */ /* 0x000fe2000000009a */
[----:B------:R-:W-:Y:S01]  /*61a0*/  IMAD.X R157, R109, 0x1, R125, P5 ;  /* 0x000000016d9d7824 */ /* 0x000fe200028e067d */
[----:B------:R-:W-:Y:S01]  /*61b0*/  PRMT R155, RZ, 0x7610, R155 ;  /* 0x00007610ff9b7816 */ /* 0x000fe2000000009b */
[----:B-1----:R-:W-:Y:S02]  /*61c0*/  IMAD.IADD R160, R101, 0x1, R123 ;  /* 0x0000000165a07824 */ /* 0x002fe400078e027b */
[----:B------:R-:W-:Y:S01]  /*61d0*/  IMAD.X R161, R102, 0x1, R125, P4 ;  /* 0x0000000166a17824 */ /* 0x000fe200020e067d */
[----:B------:R0:W5:Y:S01]  /*61e0*/  @P3 LDG.E.U8 R154, desc[UR26][R156.64] ;  /* 0x0000001a9c9a3981 */ /* 0x000162000c1e1100 */
[----:B------:R-:W-:-:S02]  /*61f0*/  ISETP.GT.AND P4, PT, R57, 0x3e, PT ;  /* 0x0000003e3900780c */ /* 0x000fc40003f84270 */
[----:B------:R-:W-:Y:S01]  /*6200*/  ISETP.GT.AND P3, PT, R57, 0x3f, PT ;  /* 0x0000003f3900780c */ /* 0x000fe20003f64270 */
[----:B------:R1:W5:Y:S01]  /*6210*/  @P2 LDG.E.U8 R155, desc[UR26][R160.64] ;  /* 0x0000001aa09b2981 */ /* 0x000362000c1e1100 */
[CC--:B------:R-:W-:Y:S02]  /*6220*/  IADD3 RZ, P5, PT, R110.reuse, R123.reuse, RZ ;  /* 0x0000007b6eff7210 */ /* 0x0c0fe40007fbe0ff */
[C---:B------:R-:W-:Y:S01]  /*6230*/  IADD3 RZ, P2, PT, R113.reuse, R123, RZ ;  /* 0x0000007b71ff7210 */ /* 0x040fe20007f5e0ff */
[----:B------:R-:W-:Y:S01]  /*6240*/  IMAD.IADD R164, R110, 0x1, R123 ;  /* 0x000000016ea47824 */ /* 0x000fe200078e027b */
[----:B0-----:R-:W-:Y:S01]  /*6250*/  PRMT R156, RZ, 0x7610, R156 ;  /* 0x00007610ff9c7816 */ /* 0x001fe2000000009c */
[----:B------:R-:W-:Y:S01]  /*6260*/  IMAD.X R165, R112, 0x1, R125, P5 ;  /* 0x0000000170a57824 */ /* 0x000fe200028e067d */
[----:B------:R-:W-:Y:S01]  /*6270*/  PRMT R157, RZ, 0x7610, R157 ;  /* 0x00007610ff9d7816 */ /* 0x000fe2000000009d */
[----:B------:R-:W-:Y:S02]  /*6280*/  IMAD.IADD R162, R113, 0x1, R123 ;  /* 0x0000000171a27824 */ /* 0x000fe400078e027b */
[----:B------:R-:W-:Y:S01]  /*6290*/  IMAD.X R163, R115, 0x1, R125, P2 ;  /* 0x0000000173a37824 */ /* 0x000fe200010e067d */
[----:B------:R-:W5:Y:S04]  /*62a0*/  @P4 LDG.E.U8 R156, desc[UR26][R164.64] ;  /* 0x0000001aa49c4981 */ /* 0x000f68000c1e1100 */
[----:B------:R0:W5:Y:S01]  /*62b0*/  @P3 LDG.E.U8 R157, desc[UR26][R162.64] ;  /* 0x0000001aa29d3981 */ /* 0x000162000c1e1100 */
[----:B------:R-:W-:Y:S01]  /*62c0*/  BAR.SYNC.DEFER_BLOCKING 0x0 ;  /* 0x0000000000007b1d */ /* 0x000fe20000010000 */
[----:B------:R-:W-:-:S02]  /*62d0*/  ISETP.GE.AND P6, PT, R4, R57, PT ;  /* 0x000000390400720c */ /* 0x000fc40003fc6270 */
[----:B------:R-:W-:Y:S02]  /*62e0*/  PRMT R158, RZ, 0x7610, R158 ;  /* 0x00007610ff9e7816 */ /* 0x000fe4000000009e */
[----:B-1----:R-:W-:Y:S02]  /*62f0*/  PRMT R160, RZ, 0x7610, R160 ;  /* 0x00007610ffa07816 */ /* 0x002fe400000000a0 */
[----:B------:R-:W-:Y:S02]  /*6300*/  PRMT R159, RZ, 0x7610, R159 ;  /* 0x00007610ff9f7816 */ /* 0x000fe4000000009f */
[----:B------:R-:W-:Y:S02]  /*6310*/  PRMT R161, RZ, 0x7610, R161 ;  /* 0x00007610ffa17816 */ /* 0x000fe400000000a1 */
[----:B0-----:R-:W-:Y:S02]  /*6320*/  PRMT R162, RZ, 0x7610, R162 ;  /* 0x00007610ffa27816 */ /* 0x001fe400000000a2 */
[----:B------:R-:W-:-:S02]  /*6330*/  PRMT R164, RZ, 0x7610, R164 ;  /* 0x00007610ffa47816 */ /* 0x000fc400000000a4 */
[----:B------:R-:W-:Y:S02]  /*6340*/  PRMT R163, RZ, 0x7610, R163 ;  /* 0x00007610ffa37816 */ /* 0x000fe400000000a3 */
[----:B------:R-:W-:Y:S01]  /*6350*/  PRMT R165, RZ, 0x7610, R165 ;  /* 0x00007610ffa57816 */ /* 0x000fe200000000a5 */
[----:B------:R-:W5:Y:S04]  /*6360*/  @!P6 LDG.E.U8 R158, desc[UR26][R6.64] ;  /* 0x0000001a069ee981 */ /* 0x000f68000c1e1100 */
[----:B------:R-:W5:Y:S04]  /*6370*/  @!P6 LDG.E.U8 R160, desc[UR26][R14.64] ;  /* 0x0000001a0ea0e981 */ /* 0x000f68000c1e1100 */
[----:B------:R-:W5:Y:S04]  /*6380*/  @!P6 LDG.E.U8 R159, desc[UR26][R8.64] ;  /* 0x0000001a089fe981 */ /* 0x000f68000c1e1100 */
[----:B------:R-:W5:Y:S04]  /*6390*/  @!P6 LDG.E.U8 R161, desc[UR26][R16.64] ;  /* 0x0000001a10a1e981 */ /* 0x000f68000c1e1100 */
[----:B------:R-:W5:Y:S04]  /*63a0*/  @!P6 LDG.E.U8 R162, desc[UR26][R10.64] ;  /* 0x0000001a0aa2e981 */ /* 0x000f68000c1e1100 */
[----:B------:R-:W5:Y:S04]  /*63b0*/  @!P6 LDG.E.U8 R164, desc[UR26][R18.64] ;  /* 0x0000001a12a4e981 */ /* 0x000f68000c1e1100 */
[----:B------:R-:W5:Y:S04]  /*63c0*/  @!P6 LDG.E.U8 R163, desc[UR26][R12.64] ;  /* 0x0000001a0ca3e981 */ /* 0x000f68000c1e1100 */
[----:B------:R-:W5:Y:S04]  /*63d0*/  @!P6 LDG.E.U8 R165, desc[UR26][R20.64] ;  /* 0x0000001a14a5e981 */ /* 0x000f68000c1e1100 */
[----:B--2---:R0:W-:Y:S04]  /*63e0*/  STS.U8 [R3+UR13+0x2400], R188 ;  /* 0x002400bc03007988 */ /* 0x0041e8000800000d */
[----:B------:R0:W-:Y:S04]  /*63f0*/  STS.U8 [R3+UR13+0x2800], R180 ;  /* 0x002800b403007988 */ /* 0x0001e8000800000d */
[----:B------:R0:W-:Y:S04]  /*6400*/  STS.U8 [R3+UR13+0x2c00], R172 ;  /* 0x002c00ac03007988 */ /* 0x0001e8000800000d */
[----:B---3--:R0:W-:Y:S01]  /*6410*/  STS.U8 [R3+UR13+0x3000], R126 ;  /* 0x0030007e03007988 */ /* 0x0081e2000800000d */
[----:B------:R-:W-:Y:S01]  /*6420*/  ULEA UR15, UR28, UR13, 0x3 ;  /* 0x0000000d1c0f7291 */ /* 0x000fe2000f8e18ff */
[----:B------:R-:W-:-:S03]  /*6430*/  UMOV UR4, UR5 ;  /* 0x0000000500047c82 */ /* 0x000fc60008000000 */
[----:B------:R-:W-:Y:S01]  /*6440*/  UIADD3 UR15, UPT, UPT, UR15, 0x4800, URZ ;  /* 0x000048000f0f7890 */ /* 0x000fe2000fffe0ff */
[----:B----4-:R0:W-:Y:S04]  /*6450*/  STS.U8 [R3+UR13+0x3400], R134 ;  /* 0x0034008603007988 */ /* 0x0101e8000800000d */
[----:B-----5:R0:W-:Y:S04]  /*6460*/  STS.U8 [R3+UR13+0x3800], R142 ;  /* 0x0038008e03007988 */ /* 0x0201e8000800000d */
        /* <DEDUP_REMOVED lines=66> */
[----:B------:R1:W-:Y:S06]  /*6890*/  MEMBAR.ALL.CTA ;  /* 0x0000000000007992 */ /* 0x0003ec0000008000 */
[----:B-1----:R-:W1:Y:S02]  /*68a0*/  FENCE.VIEW.ASYNC.S ;  /* 0x00000000000073c6 */ /* 0x002e640000000000 */
[----:B-1----:R-:W-:Y:S06]  /*68b0*/  BAR.SYNC.DEFER_BLOCKING 0x0 ;  /* 0x0000000000007b1d */ /* 0x002fec0000010000 */
[----:B------:R-:W-:Y:S05]  /*68c0*/  @P0 BRA `(.L_x_9) ;  /* 0x00000000003c0947 */ /* 0x000fea0003800000 */
[----:B------:R-:W-:Y:S01]  /*68d0*/  UMOV UR20, UR6 ;  /* 0x0000000600147c82 */ /* 0x000fe20008000000 */
[----:B------:R-:W-:Y:S01]  /*68e0*/  UMOV UR21, 0x40004040 ;  /* 0x4000404000157882 */ /* 0x000fe20000000000 */
[----:B------:R-:W-:Y:S01]  /*68f0*/  UMOV UR22, UR8 ;  /* 0x0000000800167c82 */ /* 0x000fe20008000000 */
[----:B------:R-:W-:Y:S01]  /*6900*/  UMOV UR23, 0x80004020 ;  /* 0x8000402000177882 */ /* 0x000fe20000000000 */
[----:B------:R-:W-:Y:S01]  /*6910*/  UMOV UR24, 0x0 ;  /* 0x0000000000187882 */ /* 0x000fe20000000000 */
[----:B------:R-:W-:Y:S01]  /*6920*/  UMOV UR25, 0x8048010 ;  /* 0x0804801000197882 */ /* 0x000fe20000000000 */
[----:B------:R-:W-:Y:S01]  /*6930*/  UMOV UR10, UR15 ;  /* 0x0000000f000a7c82 */ /* 0x000fe20008000000 */
[----:B------:R-:W-:Y:S01]  /*6940*/  UMOV UR11, URZ ;  /* 0x000000ff000b7c82 */ /* 0x000fe20008000000 */
[----:B------:R-:W-:Y:S01]  /*6950*/  UMOV UR30, 0x0 ;  /* 0x00000000001e7882 */ /* 0x000fe20000000000 */
[----:B------:R-:W-:Y:S01]  /*6960*/  UMOV UR31, 0x8048010 ;  /* 0x08048010001f7882 */ /* 0x000fe20000000000 */
[----:B------:R1:W-:Y:S01]  /*6970*/  UTCQMMA gdesc[UR20], gdesc[UR22], tmem[UR12], tmem[UR24], idesc[UR25], UPT ;  /* 0x00ff1816140075ea */ /* 0x0003e2000b80030c */
[----:B------:R-:W-:Y:S01]  /*6980*/  UMOV UR5, UR10 ;  /* 0x0000000a00057c82 */ /* 0x000fe20008000000 */
[----:B------:R1:W-:Y:S01]  /*6990*/  UTCQMMA gdesc[UR16], gdesc[UR18], tmem[UR12], tmem[UR30], idesc[UR31], UPT ;  /* 0x00ff1e12100075ea */ /* 0x0003e2000b80030c */
[----:B------:R1:W-:Y:S01]  /*69a0*/  UTCBAR [UR5], URZ ;  /* 0x000000ff050073e9 */ /* 0x0003e200080000ff */
[----:B------:R-:W-:-:S02]  /*69b0*/  NOP ;  /* 0x0000000000007918 */ /* 0x000fc40000000000 */
.L_x_9:
[----:B------:R-:W-:Y:S01]  /*69c0*/  VIADD R195, R195, 0xffffffff ;  /* 0xffffffffc3c37836 */ /* 0x000fe20000000000 */
[----:B------:R-:W-:Y:S01]  /*69d0*/  UIADD3 UR28, UPT, UPT, UR28, 0x1, URZ ;  /* 0x000000011c1c7890 */ /* 0x000fe2000fffe0ff */
[----:B------:R-:W-:Y:S01]  /*69e0*/  IADD3 R123, P3, PT, R82, R123, RZ ;  /* 0x0000007b527b7210 */ /* 0x000fe20007f7e0ff */
[----:B0-----:R-:W-:Y:S01]  /*69f0*/  IMAD.U32 R83, RZ, RZ, UR4 ;  /* 0x00000004ff537e24 */ /* 0x001fe2000f8e00ff */
[----:B------:R-:W-:Y:S01]  /*6a00*/  SHF.R.S32.HI R124, RZ, 0x1f, R82 ;  /* 0x0000001fff7c7819 */ /* 0x000fe20000011452 */
[----:B------:R-:W-:Y:S01]  /*6a10*/  UISETP.GT.AND UP1, UPT, UR28, 0x1, UPT ;  /* 0x000000011c00788c */ /* 0x000fe2000bf24270 */
[----:B------:R-:W-:Y:S01]  /*6a20*/  ISETP.NE.U32.AND P2, PT, R195, RZ, PT ;  /* 0x000000ffc300720c */ /* 0x000fe20003f45070 */
[----:B------:R-:W-:Y:S02]  /*6a30*/  VIADD R57, R57, 0xffffffc0 ;  /* 0xffffffc039397836 */ /* 0x000fe40000000000 */
[----:B-1----:R-:W-:Y:S01]  /*6a40*/  USEL UR5, URZ, 0x1, !UP1 ;  /* 0x00000001ff057887 */ /* 0x002fe2000c800000 */
[----:B------:R-:W-:Y:S01]  /*6a50*/  IMAD.X R125, R124, 0x1, R125, P3 ;  /* 0x000000017c7d7824 */ /* 0x000fe200018e067d */
[----:B------:R-:W-:-:S02]  /*6a60*/  USEL UR28, UR28, URZ, !UP1 ;  /* 0x000000ff1c1c7287 */ /* 0x000fc4000c800000 */
[----:B------:R-:W-:-:S06]  /*6a70*/  ULOP3.LUT UR5, UR4, UR5, URZ, 0x3c, !UPT ;  /* 0x0000000504057292 */ /* 0x000fcc000f8e3cff */
[----:B------:R-:W-:Y:S06]  /*6a80*/  @P2 BRA `(.L_x_10) ;  /* 0xffffffe000242947 */ /* 0x000fec000383ffff */
.L_x_7:
[----:B------:R-:W-:Y:S01]  /*6a90*/  ISETP.GE.AND P0, PT, R105, 0x40, PT ;  /* 0x000000406900780c */ /* 0x000fe20003f06270 */
[----:B------:R-:W0:Y:S01]  /*6aa0*/  LDCU UR5, c[0x0][0x3b4] ;  /* 0x00007680ff0577ac */ /* 0x000e220008000800 */
[----:B------:R-:W1:Y:S11]  /*6ab0*/  LDCU.128 UR8, c[0x0][0x390] ;  /* 0x00007200ff0877ac */ /* 0x000e760008000c00 */
[----:B------:R-:W-:Y:S05]  /*6ac0*/  @!P0 BRA `(.L_x_11) ;  /* 0x0000000000108947 */ /* 0x000fea0003800000 */
[----:B------:R-:W-:-:S06]  /*6ad0*/  USHF.L.U32 UR4, UR4, 0x1f, URZ ;  /* 0x0000001f04047899 */ /* 0x000fcc00080006ff */
[----:B------:R-:W-:-:S04]  /*6ae0*/  IMAD.U32 R3, RZ, RZ, UR4 ;  /* 0x00000004ff037e24 */ /* 0x000fc8000f8e00ff */
[----:B------:R-:W2:Y:S02]  /*6af0*/  SYNCS.PHASECHK.TRANS64.TRYWAIT P0, [UR15], R3 ;  /* 0x00000003ff0075a7 */ /* 0x000ea4000800110f */
[----:B--2---:R-:W-:Y:S05]  /*6b00*/  @!P0 BRA `(.L_x_12) ;  /* 0x0000000800c48947 */ /* 0x004fea0003800000 */
.L_x_11:
[----:B------:R-:W-:Y:S01]  /*6b10*/  BAR.SYNC.DEFER_BLOCKING 0x0 ;  /* 0x0000000000007b1d */ /* 0x000fe20000010000 */
[----:B-1----:R-:W-:Y:S01]  /*6b20*/  ISETP.GE.AND P0, PT, R2, UR10, PT ;  /* 0x0000000a02007c0c */ /* 0x002fe2000bf06270 */
[----:B------:R-:W-:Y:S02]  /*6b30*/  VIADD R3, R0, 0x2 ;  /* 0x0000000200037836 */ /* 0x000fe40000000000 */
[----:B0-----:R-:W-:Y:S01]  /*6b40*/  IMAD R2, R2, UR5, RZ ;  /* 0x0000000502027c24 */ /* 0x001fe2000f8e02ff */
[C---:B------:R-:W-:Y:S01]  /*6b50*/  ISETP.LT.AND P6, PT, R0.reuse, UR11, !P0 ;  /* 0x0000000b00007c0c */ /* 0x040fe2000c7c1270 */
[----:B------:R-:W0:Y:S01]  /*6b60*/  LDCU UR4, c[0x0][0x3b8] ;  /* 0x00007700ff0477ac */ /* 0x000e220008000800 */
[C---:B------:R-:W-:Y:S01]  /*6b70*/  VIADD R20, R0.reuse, 0x3 ;  /* 0x0000000300147836 */ /* 0x040fe20000000000 */
[----:B------:R-:W-:Y:S01]  /*6b80*/  ISETP.LT.AND P3, PT, R3, UR11, !P0 ;  /* 0x0000000b03007c0c */ /* 0x000fe2000c761270 */
[----:B------:R-:W-:Y:S01]  /*6b90*/  VIADD R21, R0, 0x1 ;  /* 0x0000000100157836 */ /* 0x000fe20000000000 */
[----:B------:R-:W-:-:S02]  /*6ba0*/  IADD3 R24, P5, PT, R2, UR8, RZ ;  /* 0x0000000802187c10 */ /* 0x000fc4000ffbe0ff */
[----:B------:R-:W-:Y:S02]  /*6bb0*/  ISETP.LT.AND P2, PT, R20, UR11, !P0 ;  /* 0x0000000b14007c0c */ /* 0x000fe4000c741270 */
[----:B------:R-:W-:Y:S02]  /*6bc0*/  LEA.HI.X.SX32 R26, R2, UR9, 0x1, P5 ;  /* 0x00000009021a7c11 */ /* 0x000fe4000a8f0eff */
[----:B------:R-:W-:Y:S01]  /*6bd0*/  ISETP.LT.AND P4, PT, R21, UR11, !P0 ;  /* 0x0000000b15007c0c */ /* 0x000fe2000c781270 */
[C---:B------:R-:W-:Y:S01]  /*6be0*/  VIADD R21, R0.reuse, 0x5 ;  /* 0x0000000500157836 */ /* 0x040fe20000000000 */
[----:B------:R-:W1:Y:S02]  /*6bf0*/  @!P1 SYNCS.CCTL.IV [UR13+0x4800] ;  /* 0x00480000ff0099b1 */ /* 0x000e64000800000d */
[----:B-1----:R-:W-:Y:S01]  /*6c00*/  BAR.SYNC.DEFER_BLOCKING 0x0 ;  /* 0x0000000000007b1d */ /* 0x002fe20000010000 */
[----:B0-----:R-:W-:-:S04]  /*6c10*/  IMAD R3, R0, UR4, RZ ;  /* 0x0000000400037c24 */ /* 0x001fc8000f8e02ff */
[C---:B------:R-:W-:Y:S01]  /*6c20*/  VIADD R20, R3.reuse, UR4 ;  /* 0x0000000403147c36 */ /* 0x040fe20008000000 */
[----:B------:R-:W0:Y:S03]  /*6c30*/  LDTM.x16 R4, tmem[UR14] ;  /* 0x0000000e000479ee */ /* 0x000e260008240000 */
[----:B------:R-:W-:Y:S01]  /*6c40*/  VIADD R22, R20, UR4 ;  /* 0x0000000414167c36 */ /* 0x000fe20008000000 */
[----:B------:R-:W1:Y:S01]  /*6c50*/  @!P1 SYNCS.CCTL.IV [UR13+0x4808] ;  /* 0x00480800ff0099b1 */ /* 0x000e62000800000d */
[----:B------:R-:W-:Y:S01]  /*6c60*/  IADD3 R2, P1, PT, R3, R24, RZ ;  /* 0x0000001803027210 */ /* 0x000fe20007f3e0ff */
[----:B------:R-:W-:-:S03]  /*6c70*/  NOP ;  /* 0x0000000000007918 */ /* 0x000fc60000000000 */
[----:B------:R-:W-:Y:S02]  /*6c80*/  LEA.HI.X.SX32 R3, R3, R26, 0x1, P1 ;  /* 0x0000001a03037211 */ /* 0x000fe400008f0eff */
[----:B0-----:R-:W-:Y:S01]  /*6c90*/  F2FP.SATFINITE.E4M3.F32.PACK_AB_MERGE_C R23, R5, R4, RZ ;  /* 0x000000040517723e */ /* 0x001fe200048070ff */
[----:B------:R-:W-:Y:S01]  /*6ca0*/  VIADD R5, R0, 0x4 ;  /* 0x0000000400057836 */ /* 0x000fe20000000000 */
[C---:B------:R-:W-:Y:S02]  /*6cb0*/  IADD3 R4, P5, PT, R20.reuse, R24, RZ ;  /* 0x0000001814047210 */ /* 0x040fe40007fbe0ff */
[----:B------:R-:W-:Y:S01]  /*6cc0*/  PRMT R25, R23, 0x9910, RZ ;  /* 0x0000991017197816 */ /* 0x000fe200000000ff */
[----:B------:R0:W-:Y:S01]  /*6cd0*/  @P6 STG.E.U8 desc[UR26][R2.64], R23 ;  /* 0x0000001702006986 */ /* 0x0001e2000c10111a */
[----:B------:R-:W-:Y:S02]  /*6ce0*/  ISETP.LT.AND P1, PT, R5, UR11, !P0 ;  /* 0x0000000b05007c0c */ /* 0x000fe4000c721270 */
[----:B------:R-:W-:-:S02]  /*6cf0*/  LEA.HI.X.SX32 R5, R20, R26, 0x1, P5 ;  /* 0x0000001a14057211 */ /* 0x000fc400028f0eff */
[----:B------:R-:W-:Y:S02]  /*6d00*/  IADD3 R20, P6, PT, R22, R24, RZ ;  /* 0x0000001816147210 */ /* 0x000fe40007fde0ff */
[----:B------:R-:W-:Y:S01]  /*6d10*/  F2FP.SATFINITE.E4M3.F32.PACK_AB_MERGE_C R7, R7, R6, RZ ;  /* 0x000000060707723e */ /* 0x000fe200048070ff */
[C---:B------:R-:W-:Y:S01]  /*6d20*/  VIADD R6, R0.reuse, 0x6 ;  /* 0x0000000600067836 */ /* 0x040fe20000000000 */
[----:B------:R-:W-:Y:S02]  /*6d30*/  ISETP.LT.AND P5, PT, R21, UR11, !P0 ;  /* 0x0000000b15007c0c */ /* 0x000fe4000c7a1270 */
[----:B------:R-:W-:Y:S01]  /*6d40*/  SHF.R.S32.HI R25, RZ, 0x8, R25 ;  /* 0x00000008ff197819 */ /* 0x000fe20000011419 */
[----:B0-----:R-:W-:Y:S01]  /*6d50*/  VIADD R3, R0, 0x7 ;  /* 0x0000000700037836 */ /* 0x001fe20000000000 */
[C---:B------:R-:W-:Y:S01]  /*6d60*/  LEA.HI.X.SX32 R21, R22.reuse, R26, 0x1, P6 ;  /* 0x0000001a16157211 */ /* 0x040fe200030f0eff */
[----:B------:R-:W-:Y:S01]  /*6d70*/  VIADD R22, R22, UR4 ;  /* 0x0000000416167c36 */ /* 0x000fe20008000000 */
[----:B------:R-:W-:Y:S01]  /*6d80*/  PRMT R27, R7, 0x9910, RZ ;  /* 0x00009910071b7816 */ /* 0x000fe200000000ff */
[----:B------:R0:W-:Y:S01]  /*6d90*/  @P4 STG.E.U8 desc[UR26][R4.64], R25 ;  /* 0x0000001904004986 */ /* 0x0001e2000c10111a */
[----:B------:R-:W-:Y:S01]  /*6da0*/  ISETP.LT.AND P4, PT, R6, UR11, !P0 ;  /* 0x0000000b06007c0c */ /* 0x000fe2000c781270 */
[C---:B------:R-:W-:Y:S01]  /*6db0*/  VIADD R6, R22.reuse, UR4 ;  /* 0x0000000416067c36 */ /* 0x040fe20008000000 */
[----:B------:R-:W-:Y:S01]  /*6dc0*/  IADD3 R2, P6, PT, R22, R24, RZ ;  /* 0x0000001816027210 */ /* 0x000fe20007fde0ff */
[----:B------:R-:W-:Y:S01]  /*6dd0*/  IMAD.MOV.U32 R23, RZ, RZ, R27 ;  /* 0x000000ffff177224 */ /* 0x000fe200078e001b */
[----:B------:R2:W-:Y:S01]  /*6de0*/  @P3 STG.E.U8 desc[UR26][R20.64], R7 ;  /* 0x0000000714003986 */ /* 0x0005e2000c10111a */
[----:B------:R-:W-:-:S02]  /*6df0*/  ISETP.LT.AND P3, PT, R3, UR11, !P0 ;  /* 0x0000000b03007c0c */ /* 0x000fc4000c761270 */
[----:B------:R-:W-:Y:S02]  /*6e00*/  LEA.HI.X.SX32 R3, R22, R26, 0x1, P6 ;  /* 0x0000001a16037211 */ /* 0x000fe400030f0eff */
[----:B------:R-:W-:Y:S02]  /*6e10*/  SHF.R.S32.HI R23, RZ, 0x8, R23 ;  /* 0x00000008ff177819 */ /* 0x000fe40000011417 */
[C---:B0-----:R-:W-:Y:S02]  /*6e20*/  IADD3 R4, P6, PT, R6.reuse, R24, RZ ;  /* 0x0000001806047210 */ /* 0x041fe40007fde0ff */
[----:B------:R-:W-:Y:S01]  /*6e30*/  F2FP.SATFINITE.E4M3.F32.PACK_AB_MERGE_C R9, R9, R8, RZ ;  /* 0x000000080909723e */ /* 0x000fe200048070ff */
[----:B------:R0:W-:Y:S01]  /*6e40*/  @P2 STG.E.U8 desc[UR26][R2.64], R23 ;  /* 0x0000001702002986 */ /* 0x0001e2000c10111a */
[----:B------:R-:W-:Y:S01]  /*6e50*/  LEA.HI.X.SX32 R5, R6, R26, 0x1, P6 ;  /* 0x0000001a06057211 */ /* 0x000fe200030f0eff */
[C---:B--2---:R-:W-:Y:S01]  /*6e60*/  VIADD R7, R0.reuse, 0x8 ;  /* 0x0000000800077836 */ /* 0x044fe20000000000 */
[----:B------:R-:W-:Y:S01]  /*6e70*/  PRMT R21, R9, 0x9910, RZ ;  /* 0x0000991009157816 */ /* 0x000fe200000000ff */
[----:B------:R-:W-:Y:S01]  /*6e80*/  VIADD R20, R0, 0x9 ;  /* 0x0000000900147836 */ /* 0x000fe20000000000 */
[----:B------:R-:W-:Y:S01]  /*6e90*/  F2FP.SATFINITE.E4M3.F32.PACK_AB_MERGE_C R11, R11, R10, RZ ;  /* 0x0000000a0b0b723e */ /* 0x000fe200048070ff */
[----:B------:R2:W-:Y:S01]  /*6ea0*/  @P1 STG.E.U8 desc[UR26][R4.64], R9 ;  /* 0x0000000904001986 */ /* 0x0005e2000c10111a */
[----:B------:R-:W-:Y:S01]  /*6eb0*/  ISETP.LT.AND P2, PT, R7, UR11, !P0 ;  /* 0x0000000b07007c0c */ /* 0x000fe2000c741270 */
[----:B------:R-:W-:Y:S01]  /*6ec0*/  VIADD R7, R6, UR4 ;  /* 0x0000000406077c36 */ /* 0x000fe20008000000 */
[----:B------:R-:W-:Y:S01]  /*6ed0*/  SHF.R.S32.HI R21, RZ, 0x8, R21 ;  /* 0x00000008ff157819 */ /* 0x000fe20000011415 */
[----:B------:R-:W-:Y:S01]  /*6ee0*/  VIADD R10, R0, 0xb ;  /* 0x0000000b000a7836 */ /* 0x000fe20000000000 */
[----:B------:R-:W-:Y:S01]  /*6ef0*/  F2FP.SATFINITE.E4M3.F32.PACK_AB_MERGE_C R13, R13, R12, RZ ;  /* 0x0000000c0d0d723e */ /* 0x000fe200048070ff */
[C---:B------:R-:W-:Y:S01]  /*6f00*/  VIADD R8, R7.reuse, UR4 ;  /* 0x0000000407087c36 */ /* 0x040fe20008000000 */
[----:B------:R-:W-:-:S02]  /*6f10*/  IADD3 R6, P1, PT, R7, R24, RZ ;  /* 0x0000001807067210 */ /* 0x000fc40007f3e0ff */
[----:B0-----:R-:W-:Y:S02]  /*6f20*/  PRMT R23, R13, 0x9910, RZ ;  /* 0x000099100d177816 */ /* 0x001fe400000000ff */
[----:B------:R-:W-:Y:S01]  /*6f30*/  LEA.HI.X.SX32 R7, R7, R26, 0x1, P1 ;  /* 0x0000001a07077211 */ /* 0x000fe200008f0eff */
[----:B--2---:R-:W-:Y:S01]  /*6f40*/  VIADD R4, R0, 0xa ;  /* 0x0000000a00047836 */ /* 0x004fe20000000000 */
[C---:B------:R-:W-:Y:S01]  /*6f50*/  IADD3 R2, P6, PT, R8.reuse, R24, RZ ;  /* 0x0000001808027210 */ /* 0x040fe20007fde0ff */
[----:B------:R-:W-:Y:S01]  /*6f60*/  VIADD R9, R8, UR4 ;  /* 0x0000000408097c36 */ /* 0x000fe20008000000 */
[----:B------:R-:W-:Y:S01]  /*6f70*/  ISETP.LT.AND P1, PT, R20, UR11, !P0 ;  /* 0x0000000b14007c0c */ /* 0x000fe2000c721270 */
[----:B------:R0:W-:Y:S01]  /*6f80*/  @P5 STG.E.U8 desc[UR26][R6.64], R21 ;  /* 0x0000001506005986 */ /* 0x0001e2000c10111a */
[----:B------:R-:W-:Y:S01]  /*6f90*/  LEA.HI.X.SX32 R3, R8, R26, 0x1, P6 ;  /* 0x0000001a08037211 */ /* 0x000fe200030f0eff */
[----:B------:R-:W-:Y:S01]  /*6fa0*/  VIADD R20, R0, 0xe ;  /* 0x0000000e00147836 */ /* 0x000fe20000000000 */
[----:B------:R-:W-:-:S02]  /*6fb0*/  ISETP.LT.AND P5, PT, R4, UR11, !P0 ;  /* 0x0000000b04007c0c */ /* 0x000fc4000c7a1270 */
[----:B------:R-:W-:Y:S01]  /*6fc0*/  IADD3 R4, P6, PT, R9, R24, RZ ;  /* 0x0000001809047210 */ /* 0x000fe20007fde0ff */
[----:B------:R2:W-:Y:S01]  /*6fd0*/  @P4 STG.E.U8 desc[UR26][R2.64], R11 ;  /* 0x0000000b02004986 */ /* 0x0005e2000c10111a */
[----:B------:R-:W-:Y:S02]  /*6fe0*/  PRMT R8, R11, 0x9910, RZ ;  /* 0x000099100b087816 */ /* 0x000fe400000000ff */
[C---:B------:R-:W-:Y:S01]  /*6ff0*/  LEA.HI.X.SX32 R5, R9.reuse, R26, 0x1, P6 ;  /* 0x0000001a09057211 */ /* 0x040fe200030f0eff */
[----:B------:R-:W-:Y:S01]  /*7000*/  VIADD R9, R9, UR4 ;  /* 0x0000000409097c36 */ /* 0x000fe20008000000 */
[----:B------:R-:W-:Y:S01]  /*7010*/  ISETP.LT.AND P4, PT, R10, UR11, !P0 ;  /* 0x0000000b0a007c0c */ /* 0x000fe2000c781270 */
[----:B0-----:R-:W-:Y:S01]  /*7020*/  VIADD R7, R0, 0xc ;  /* 0x0000000c00077836 */ /* 0x001fe20000000000 */
[----:B------:R-:W-:Y:S01]  /*7030*/  SHF.R.S32.HI R21, RZ, 0x8, R8 ;  /* 0x00000008ff157819 */ /* 0x000fe20000011408 */
[C---:B------:R-:W-:Y:S01]  /*7040*/  VIADD R8, R9.reuse, UR4 ;  /* 0x0000000409087c36 */ /* 0x040fe20008000000 */
[----:B------:R-:W-:-:S02]  /*7050*/  IADD3 R6, P6, PT, R9, R24, RZ ;  /* 0x0000001809067210 */ /* 0x000fc40007fde0ff */
[----:B------:R-:W-:Y:S01]  /*7060*/  SHF.R.S32.HI R23, RZ, 0x8, R23 ;  /* 0x00000008ff177819 */ /* 0x000fe20000011417 */
[----:B------:R0:W-:Y:S01]  /*7070*/  @P3 STG.E.U8 desc[UR26][R4.64], R21 ;  /* 0x0000001504003986 */ /* 0x0001e2000c10111a */
[----:B------:R-:W-:Y:S02]  /*7080*/  ISETP.LT.AND P3, PT, R7, UR11, !P0 ;  /* 0x0000000b07007c0c */ /* 0x000fe4000c761270 */
[----:B------:R-:W-:Y:S01]  /*7090*/  LEA.HI.X.SX32 R7, R9, R26, 0x1, P6 ;  /* 0x0000001a09077211 */ /* 0x000fe200030f0eff */
[----:B------:R-:W-:Y:S01]  /*70a0*/  VIADD R9, R0, 0xd ;  /* 0x0000000d00097836 */ /* 0x000fe20000000000 */
[----:B--2---:R-:W-:Y:S02]  /*70b0*/  IADD3 R2, P6, PT, R8, R24, RZ ;  /* 0x0000001808027210 */ /* 0x004fe40007fde0ff */
[----:B------:R-:W-:Y:S01]  /*70c0*/  F2FP.SATFINITE.E4M3.F32.PACK_AB_MERGE_C R15, R15, R14, RZ ;  /* 0x0000000e0f0f723e */ /* 0x000fe200048070ff */
[----:B------:R2:W-:Y:S01]  /*70d0*/  @P2 STG.E.U8 desc[UR26][R6.64], R13 ;  /* 0x0000000d06002986 */ /* 0x0005e2000c10111a */
[----:B------:R-:W-:-:S02]  /*70e0*/  ISETP.LT.AND P2, PT, R9, UR11, !P0 ;  /* 0x0000000b09007c0c */ /* 0x000fc4000c741270 */
[C---:B------:R-:W-:Y:S01]  /*70f0*/  LEA.HI.X.SX32 R3, R8.reuse, R26, 0x1, P6 ;  /* 0x0000001a08037211 */ /* 0x040fe200030f0eff */
[----:B0-----:R-:W-:Y:S01]  /*7100*/  VIADD R5, R8, UR4 ;  /* 0x0000000408057c36 */ /* 0x001fe20008000000 */
[----:B------:R-:W-:Y:S02]  /*7110*/  F2FP.SATFINITE.E4M3.F32.PACK_AB_MERGE_C R17, R17, R16, RZ ;  /* 0x000000101111723e */ /* 0x000fe400048070ff */
[----:B------:R-:W-:Y:S01]  /*7120*/  PRMT R21, R15, 0x9910, RZ ;  /* 0x000099100f157816 */ /* 0x000fe200000000ff */
[C---:B------:R-:W-:Y:S01]  /*7130*/  VIADD R9, R5.reuse, UR4 ;  /* 0x0000000405097c36 */ /* 0x040fe20008000000 */
[----:B------:R-:W-:Y:S01]  /*7140*/  IADD3 R4, P6, PT, R5, R24, RZ ;  /* 0x0000001805047210 */ /* 0x000fe20007fde0ff */
[----:B------:R0:W-:Y:S01]  /*7150*/  @P1 STG.E.U8 desc[UR26][R2.64], R23 ;  /* 0x0000001702001986 */ /* 0x0001e2000c10111a */
[----:B------:R-:W-:Y:S01]  /*7160*/  F2FP.SATFINITE.E4M3.F32.PACK_AB_MERGE_C R19, R19, R18, RZ ;  /* 0x000000121313723e */ /* 0x000fe200048070ff */
[----:B------:R-:W-:Y:S01]  /*7170*/  VIADD R11, R9, UR4 ;  /* 0x00000004090b7c36 */ /* 0x000fe20008000000 */
[----:B------:R-:W-:Y:S01]  /*7180*/  LEA.HI.X.SX32 R5, R5, R26, 0x1, P6 ;  /* 0x0000001a05057211 */ /* 0x000fe200030f0eff */
[----:B--2---:R-:W-:Y:S01]  /*7190*/  VIADD R13, R0, 0xf ;  /* 0x0000000f000d7836 */ /* 0x004fe20000000000 */
[-C--:B------:R-:W-:Y:S01]  /*71a0*/  IADD3 R8, P1, PT, R9, R24.reuse, RZ ;  /* 0x0000001809087210 */ /* 0x080fe20007f3e0ff */
[C---:B------:R-:W-:Y:S01]  /*71b0*/  VIADD R12, R11.reuse, UR4 ;  /* 0x000000040b0c7c36 */ /* 0x040fe20008000000 */
[----:B------:R-:W-:Y:S01]  /*71c0*/  IADD3 R10, P6, PT, R11, R24, RZ ;  /* 0x000000180b0a7210 */ /* 0x000fe20007fde0ff */
[----:B------:R2:W-:Y:S01]  /*71d0*/  @P5 STG.E.U8 desc[UR26][R4.64], R15 ;  /* 0x0000000f04005986 */ /* 0x0005e2000c10111a */
[-C--:B------:R-:W-:Y:S01]  /*71e0*/  LEA.HI.X.SX32 R9, R9, R26.reuse, 0x1, P1 ;  /* 0x0000001a09097211 */ /* 0x080fe200008f0eff */
[----:B------:R-:W-:Y:S01]  /*71f0*/  VIADD R7, R12, UR4 ;  /* 0x000000040c077c36 */ /* 0x000fe20008000000 */
[----:B------:R-:W-:-:S02]  /*7200*/  LEA.HI.X.SX32 R11, R11, R26, 0x1, P6 ;  /* 0x0000001a0b0b7211 */ /* 0x000fc400030f0eff */
[----:B0-----:R-:W-:Y:S01]  /*7210*/  IADD3 R2, P6, PT, R12, R24, RZ ;  /* 0x000000180c027210 */ /* 0x001fe20007fde0ff */
[C---:B------:R-:W-:Y:S01]  /*7220*/  VIADD R0, R7.reuse, UR4 ;  /* 0x0000000407007c36 */ /* 0x040fe20008000000 */
[----:B------:R-:W-:Y:S02]  /*7230*/  ISETP.LT.AND P1, PT, R20, UR11, !P0 ;  /* 0x0000000b14007c0c */ /* 0x000fe4000c721270 */
[----:B------:R-:W-:Y:S02]  /*7240*/  LEA.HI.X.SX32 R3, R12, R26, 0x1, P6 ;  /* 0x0000001a0c037211 */ /* 0x000fe400030f0eff */
[----:B------:R-:W-:Y:S02]  /*7250*/  IADD3 R6, P6, PT, R7, R24, RZ ;  /* 0x0000001807067210 */ /* 0x000fe40007fde0ff */
[----:B------:R-:W-:Y:S02]  /*7260*/  ISETP.LT.AND P0, PT, R13, UR11, !P0 ;  /* 0x0000000b0d007c0c */ /* 0x000fe4000c701270 */
[----:B------:R-:W-:-:S02]  /*7270*/  PRMT R23, R17, 0x9910, RZ ;  /* 0x0000991011177816 */ /* 0x000fc400000000ff */
[----:B------:R-:W-:Y:S02]  /*7280*/  LEA.HI.X.SX32 R7, R7, R26, 0x1, P6 ;  /* 0x0000001a07077211 */ /* 0x000fe400030f0eff */
[C---:B------:R-:W-:Y:S02]  /*7290*/  IADD3 R12, P6, PT, R0.reuse, R24, RZ ;  /* 0x00000018000c7210 */ /* 0x040fe40007fde0ff */
[----:B------:R-:W-:Y:S02]  /*72a0*/  SHF.R.S32.HI R21, RZ, 0x8, R21 ;  /* 0x00000008ff157819 */ /* 0x000fe40000011415 */
[----:B------:R-:W-:Y:S02]  /*72b0*/  PRMT R25, R19, 0x9910, RZ ;  /* 0x0000991013197816 */ /* 0x000fe400000000ff */
[----:B------:R-:W-:Y:S01]  /*72c0*/  SHF.R.S32.HI R23, RZ, 0x8, R23 ;  /* 0x00000008ff177819 */ /* 0x000fe20000011417 */
[----:B------:R2:W-:Y:S01]  /*72d0*/  @P4 STG.E.U8 desc[UR26][R8.64], R21 ;  /* 0x0000001508004986 */ /* 0x0005e2000c10111a */
[----:B------:R-:W-:-:S02]  /*72e0*/  LEA.HI.X.SX32 R13, R0, R26, 0x1, P6 ;  /* 0x0000001a000d7211 */ /* 0x000fc400030f0eff */
[----:B------:R-:W-:Y:S01]  /*72f0*/  SHF.R.S32.HI R25, RZ, 0x8, R25 ;  /* 0x00000008ff197819 */ /* 0x000fe20000011419 */
[----:B------:R2:W-:Y:S04]  /*7300*/  @P3 STG.E.U8 desc[UR26][R10.64], R17 ;  /* 0x000000110a003986 */ /* 0x0005e8000c10111a */
[----:B------:R2:W-:Y:S04]  /*7310*/  @P2 STG.E.U8 desc[UR26][R2.64], R23 ;  /* 0x0000001702002986 */ /* 0x0005e8000c10111a */
[----:B------:R2:W-:Y:S04]  /*7320*/  @P1 STG.E.U8 desc[UR26][R6.64], R19 ;  /* 0x0000001306001986 */ /* 0x0005e8000c10111a */
[----:B------:R2:W-:Y:S01]  /*7330*/  @P0 STG.E.U8 desc[UR26][R12.64], R25 ;  /* 0x000000190c000986 */ /* 0x0005e2000c10111a */
[----:B-1----:R-:W-:Y:S06]  /*7340*/  BAR.SYNC.DEFER_BLOCKING 0x0 ;  /* 0x0000000000007b1d */ /* 0x002fec0000010000 */
[----:B------:R-:W-:Y:S05]  /*7350*/  BRA.U UP0, `(.L_x_13) ;  /* 0x00000001009c7547 */ /* 0x000fea000b800000 */
[----:B------:R-:W0:Y:S01]  /*7360*/  S2UR UR5, SR_CgaCtaId ;  /* 0x00000000000579c3 */ /* 0x000e220000008800 */
[----:B------:R-:W-:Y:S01]  /*7370*/  NOP ;  /* 0x0000000000007918 */ /* 0x000fe20000000000 */
[----:B------:R-:W-:Y:S01]  /*7380*/  UMOV UR4, 0x50 ;  /* 0x0000005000047882 */ /* 0x000fe20000000000 */
[----:B------:R-:W-:Y:S02]  /*7390*/  IMAD.U32 R0, RZ, RZ, UR12 ;  /* 0x0000000cff007e24 */ /* 0x000fe4000f8e00ff */
[----:B--2---:R-:W-:-:S03]  /*73a0*/  IMAD.MOV.U32 R3, RZ, RZ, 0x1 ;  /* 0x00000001ff037424 */ /* 0x004fc600078e00ff */
[----:B------:R-:W-:-:S04]  /*73b0*/  LOP3.LUT R0, R0, 0xffff, RZ, 0xc0, !PT ;  /* 0x0000ffff00007812 */ /* 0x000fc800078ec0ff */
[----:B------:R-:W-:-:S05]  /*73c0*/  SHF.R.U32.HI R0, RZ, 0x5, R0 ;  /* 0x00000005ff007819 */ /* 0x000fca0000011600 */
[----:B------:R-:W-:Y:S01]  /*73d0*/  VIADD R2, R0, 0x10 ;  /* 0x0000001000027836 */ /* 0x000fe20000000000 */
[----:B------:R-:W-:Y:S01]  /*73e0*/  SHF.L.U32 R0, R3, R0, RZ ;  /* 0x0000000003007219 */ /* 0x000fe200000006ff */
[----:B0-----:R-:W-:-:S03]  /*73f0*/  ULEA UR6, UR5, UR4, 0x18 ;  /* 0x0000000405067291 */ /* 0x001fc6000f8ec0ff */
[----:B------:R-:W-:-:S04]  /*7400*/  SHF.L.U32 R3, R3, R2, RZ ;  /* 0x0000000203037219 */ /* 0x000fc800000006ff */
[----:B------:R-:W-:Y:S02]  /*7410*/  LOP3.LUT R0, R3, R0, RZ, 0xfc, !PT ;  /* 0x0000000003007212 */ /* 0x000fe400078efcff */
[----:B------:R-:W0:Y:S02]  /*7420*/  LDS R5, [UR6] ;  /* 0x00000006ff057984 */ /* 0x000e240008000800 */
[C---:B------:R-:W-:Y:S02]  /*7430*/  LOP3.LUT R2, R0.reuse, 0xffff, RZ, 0xc0, !PT ;  /* 0x0000ffff00027812 */ /* 0x040fe400078ec0ff */
[----:B0-----:R-:W-:-:S04]  /*7440*/  LOP3.LUT R3, R0, 0xffff, R5, 0x80, !PT ;  /* 0x0000ffff00037812 */ /* 0x001fc800078e8005 */
[----:B------:R-:W-:-:S13]  /*7450*/  ISETP.NE.AND P0, PT, R3, R2, PT ;  /* 0x000000020300720c */ /* 0x000fda0003f05270 */
[----:B------:R-:W-:Y:S05]  /*7460*/  @P0 BRA `(.L_x_14) ;  /* 0x0000000000500947 */ /* 0x000fea0003800000 */
[----:B------:R-:W-:Y:S02]  /*7470*/  SHF.R.U32.HI R5, RZ, 0x10, R5 ;  /* 0x00000010ff057819 */ /* 0x000fe40000011605 */
[----:B------:R-:W-:-:S04]  /*7480*/  SHF.R.U32.HI R2, RZ, 0x10, R0 ;  /* 0x00000010ff027819 */ /* 0x000fc80000011600 */
[----:B------:R-:W-:-:S04]  /*7490*/  LOP3.LUT R5, R5, R2, RZ, 0xc0, !PT ;  /* 0x0000000205057212 */ /* 0x000fc800078ec0ff */
[----:B------:R-:W-:-:S13]  /*74a0*/  ISETP.NE.AND P0, PT, R5, R2, PT ;  /* 0x000000020500720c */ /* 0x000fda0003f05270 */
[----:B------:R-:W-:Y:S05]  /*74b0*/  @P0 BRA `(.L_x_15) ;  /* 0x0000000000300947 */ /* 0x000fea0003800000 */
[----:B------:R-:W-:Y:S01]  /*74c0*/  R2UR UR4, R0 ;  /* 0x00000000000472ca */ /* 0x000fe200000e0000 */
[----:B------:R-:W-:Y:S01]  /*74d0*/  VOTEU.ANY UR5, UPT, PT ;  /* 0x0000000000057886 */ /* 0x000fe200038e0100 */
[----:B------:R-:W0:Y:S01]  /*74e0*/  S2R R0, SR_LANEID ;  /* 0x0000000000007919 */ /* 0x000e220000000000 */
[----:B------:R-:W-:-:S10]  /*74f0*/  UFLO.U32 UR5, UR5 ;  /* 0x00000005000572bd */ /* 0x000fd400080e0000 */
[----:B------:R-:W-:-:S06]  /*7500*/  ULOP3.LUT UR4, URZ, UR4, URZ, 0x33, !UPT ;  /* 0x00000004ff047292 */ /* 0x000fcc000f8e33ff */
[----:B------:R-:W-:-:S04]  /*7510*/  IMAD.U32 R2, RZ, RZ, UR4 ;  /* 0x00000004ff027e24 */ /* 0x000fc8000f8e00ff */
[----:B------:R-:W1:Y:S02]  /*7520*/  REDUX UR7, R2 ;  /* 0x00000000020773c4 */ /* 0x000e640000000000 */
[----:B------:R3:W-:Y:S01]  /*7530*/  UTCATOMSWS.AND URZ, UR4 ;  /* 0x0000000400ff79e3 */ /* 0x0007e20008000000 */
[----:B0-----:R-:W-:Y:S01]  /*7540*/  ISETP.EQ.U32.AND P0, PT, R0, UR5, PT ;  /* 0x0000000500007c0c */ /* 0x001fe2000bf02070 */
[----:B-1----:R-:W-:-:S12]  /*7550*/  IMAD.U32 R0, RZ, RZ, UR7 ;  /* 0x00000007ff007e24 */ /* 0x002fd8000f8e00ff */
[----:B------:R3:W-:Y:S01]  /*7560*/  @P0 ATOMS.AND RZ, [UR6], R0 ;  /* 0x00000000ffff098c */ /* 0x0007e2000a800006 */
[----:B------:R-:W-:Y:S05]  /*7570*/  BRA `(.L_x_13) ;  /* 0x0000000000147947 */ /* 0x000fea0003800000 */
.L_x_15:
[----:B------:R-:W-:-:S07]  /*7580*/  MOV R2, 0x75a0 ;  /* 0x000075a000027802 */ /* 0x000fce0000000f00 */
[----:B------:R-:W-:Y:S05]  /*7590*/  CALL.REL.NOINC `($__internal_0_$__cuda_sm10x_tcgen05_guardrail_trap_col_being_dealloced_not_returned_by_alloc) ;  /* 0x00000000002c7944 */ /* 0x000fea0003c00000 */
[----:B------:R-:W-:Y:S05]  /*75a0*/  BRA `(.L_x_13) ;  /* 0x0000000000087947 */ /* 0x000fea0003800000 */
.L_x_14:
[----:B------:R-:W-:-:S07]  /*75b0*/  MOV R2, 0x75d0 ;  /* 0x000075d000027802 */ /* 0x000fce0000000f00 */
[----:B------:R-:W-:Y:S05]  /*75c0*/  CALL.REL.NOINC `($__internal_2_$__cuda_sm10x_tcgen05_guardrail_trap_unallocated_columns_being_dealloced) ;  /* 0x0000000000387944 */ /* 0x000fea0003c00000 */
.L_x_13:
[----:B------:R-:W-:Y:S01]  /*75d0*/  NOP ;  /* 0x0000000000007918 */ /* 0x000fe20000000000 */
[----:B---3--:R-:W-:Y:S05]  /*75e0*/  EXIT ;  /* 0x000000000000794d */ /* 0x008fea0003800000 */
.L_x_8:
[----:B------:R-:W0:Y:S02]  /*75f0*/  SYNCS.PHASECHK.TRANS64.TRYWAIT P2, [UR15], R83 ;  /* 0x00000053ff0075a7 */ /* 0x000e24000804110f */
[----:B0-----:R-:W-:Y:S05]  /*7600*/  @!P2 BRA `(.L_x_8) ;  /* 0xfffffffc00f8a947 */ /* 0x001fea000383ffff */
[----:B------:R-:W-:Y:S05]  /*7610*/  BRA `(.L_x_16) ;  /* 0xffffffd4009c7947 */ /* 0x000fea000383ffff */
.L_x_12:
[----:B------:R-:W2:Y:S02]  /*7620*/  SYNCS.PHASECHK.TRANS64.TRYWAIT P0, [UR15], R3 ;  /* 0x00000003ff0075a7 */ /* 0x000ea4000800110f */
[----:B--2---:R-:W-:Y:S05]  /*7630*/  @!P0 BRA `(.L_x_12) ;  /* 0xfffffffc00f88947 */ /* 0x004fea000383ffff */
[----:B------:R-:W-:Y:S05]  /*7640*/  BRA `(.L_x_11) ;  /* 0xfffffff400307947 */ /* 0x000fea000383ffff */
        .weak           $__internal_0_$__cuda_sm10x_tcgen05_guardrail_trap_col_being_dealloced_not_returned_by_alloc
        .type           $__internal_0_$__cuda_sm10x_tcgen05_guardrail_trap_col_being_dealloced_not_returned_by_alloc,@function
        .size           $__internal_0_$__cuda_sm10x_tcgen05_guardrail_trap_col_being_dealloced_not_returned_by_alloc,($__internal_1_$__cuda_sm10x_tcgen05_guardrail_trap_phase_invalid_during_alloc - $__internal_0_$__cuda_sm10x_tcgen05_guardrail_trap_col_being_dealloced_not_returned_by_alloc)
$__internal_0_$__cuda_sm10x_tcgen05_guardrail_trap_col_being_dealloced_not_returned_by_alloc:
[----:B------:R-:W-:Y:S05]  /*7650*/  BPT.TRAP 0x1 ;  /* 0x000000040000795c */ /* 0x000fea0000300000 */
[----:B------:R-:W-:-:S04]  /*7660*/  IMAD.MOV.U32 R3, RZ, RZ, 0x0 ;  /* 0x00000000ff037424 */ /* 0x000fc800078e00ff */
[----:B------:R-:W-:Y:S05]  /*7670*/  RET.REL.NODEC R2 `(matmul_kernel) ;  /* 0xffffff8802607950 */ /* 0x000fea0003c3ffff */
        .weak           $__internal_1_$__cuda_sm10x_tcgen05_guardrail_trap_phase_invalid_during_alloc
        .type           $__internal_1_$__cuda_sm10x_tcgen05_guardrail_trap_phase_invalid_during_alloc,@function
        .size           $__internal_1_$__cuda_sm10x_tcgen05_guardrail_trap_phase_invalid_during_alloc,($__internal_2_$__cuda_sm10x_tcgen05_guardrail_trap_unallocated_columns_being_dealloced - $__internal_1_$__cuda_sm10x_tcgen05_guardrail_trap_phase_invalid_during_alloc)
$__internal_1_$__cuda_sm10x_tcgen05_guardrail_trap_phase_invalid_during_alloc:
[----:B------:R-:W-:Y:S05]  /*7680*/  BPT.TRAP 0x1 ;  /* 0x000000040000795c */ /* 0x000fea0000300000 */
[----:B------:R-:W-:-:S04]  /*7690*/  IMAD.MOV.U32 R3, RZ, RZ, 0x0 ;  /* 0x00000000ff037424 */ /* 0x000fc800078e00ff */
[----:B------:R-:W-:Y:S05]  /*76a0*/  RET.REL.NODEC R2 `(matmul_kernel) ;  /* 0xffffff8802547950 */ /* 0x000fea0003c3ffff */
        .weak           $__internal_2_$__cuda_sm10x_tcgen05_guardrail_trap_unallocated_columns_being_dealloced
        .type           $__internal_2_$__cuda_sm10x_tcgen05_guardrail_trap_unallocated_columns_being_dealloced,@function
        .size           $__internal_2_$__cuda_sm10x_tcgen05_guardrail_trap_unallocated_columns_being_dealloced,(.L_x_20 - $__internal_2_$__cuda_sm10x_tcgen05_guardrail_trap_unallocated_columns_being_dealloced)
$__internal_2_$__cuda_sm10x_tcgen05_guardrail_trap_unallocated_columns_being_dealloced:
[----:B------:R-:W-:Y:S05]  /*76b0*/  BPT.TRAP 0x1 ;  /* 0x000000040000795c */ /* 0x000fea0000300000 */
[----:B------:R-:W-:-:S04]  /*76c0*/  IMAD.MOV.U32 R3, RZ, RZ, 0x0 ;  /* 0x00000000ff037424 */ /* 0x000fc800078e00ff */
[----:B------:R-:W-:Y:S05]  /*76d0*/  RET.REL.NODEC R2 `(matmul_kernel) ;  /* 0xffffff8802487950 */ /* 0x000fea0003c3ffff */
.L_x_17:
[----:B------:R-:W-:-:S00]  /*76e0*/  BRA `(.L_x_17) ;  /* 0xfffffffc00fc7947 */ /* 0x000fc0000383ffff */
[----:B------:R-:W-:-:S00]  /*76f0*/  NOP ;  /* 0x0000000000007918 */ /* 0x000fc00000000000 */
        /* <DEDUP_REMOVED lines=8> */
.L_x_20:


//--------------------- .nv.shared.matmul_kernel  --------------------------
	.section	.nv.shared.matmul_kernel,"aw",@nobits
	.sectionflags	@""
	.align	16
	.zero		1024


//--------------------- .nv.shared.reserved.0     --------------------------
	.section	.nv.shared.reserved.0,"aw",@nobits
	.align	8
	.weak		__nv_reservedSMEM_offset_0_alias
	.size		__nv_reservedSMEM_offset_0_alias, 0, 64
	.other		__nv_reservedSMEM_offset_0_alias,@"STO_CUDA_RESERVED_SHARED STV_DEFAULT"
__nv_reservedSMEM_offset_0_alias:
	.zero		0
.nv.shared.reserved.0:
	.zero		64
	.weak		__nv_reservedSMEM_allocation_phase
	.type		__nv_reservedSMEM_allocation_phase,@object
	.size		__nv_reservedSMEM_allocation_phase,(.L_0 - __nv_reservedSMEM_allocation_phase)
__nv_reservedSMEM_allocation_phase:
	.zero		1
.L_0:
	.zero		7
	.weak		__nv_reservedSMEM_devtool_atexit_pc
	.type		__nv_reservedSMEM_devtool_atexit_pc,@object
	.size		__nv_reservedSMEM_devtool_atexit_pc,(__nv_reservedSMEM_allocation_mask - __nv_reservedSMEM_devtool_atexit_pc)
__nv_reservedSMEM_devtool_atexit_pc:
	.zero		8
	.weak		__nv_reservedSMEM_allocation_mask
	.type		__nv_reservedSMEM_allocation_mask,@object
	.size		__nv_reservedSMEM_allocation_mask,(.L_2 - __nv_reservedSMEM_allocation_mask)
__nv_reservedSMEM_allocation_mask:
	.zero		4
.L_2:


//--------------------- .nv.constant0.matmul_kernel --------------------------
	.section	.nv.constant0.matmul_kernel,"a",@progbits
	.sectionflags	@""
	.align	4
.nv.constant0.matmul_kernel:
	.zero		976


//--------------------- SYMBOLS --------------------------

	.type		.nv.reservedSmem.offset0,@object
	.size		.nv.reservedSmem.offset0,0x4
	.type		.nv.reservedSmem.cap,@object
	.size		.nv.reservedSmem.cap,0x4
